//
// Generated by NVIDIA NVVM Compiler
//
// Compiler Build ID: CL-36424714
// Cuda compilation tools, release 13.0, V13.0.88
// Based on NVVM 20.0.0
//

.version 9.0
.target sm_100
.address_size 64

	// .globl	_Z13probabilitiesPfS_i

.visible .entry _Z13probabilitiesPfS_i(
	.param .u64 .ptr .align 1 _Z13probabilitiesPfS_i_param_0,
	.param .u64 .ptr .align 1 _Z13probabilitiesPfS_i_param_1,
	.param .u32 _Z13probabilitiesPfS_i_param_2
)
{
	.reg .pred 	%p<2>;
	.reg .b32 	%r<12>;
	.reg .b32 	%f<18>;
	.reg .b64 	%rd<9>;
	.reg .b64 	%fd<4>;

	ld.param.u64 	%rd1, [_Z13probabilitiesPfS_i_param_0];
	ld.param.u64 	%rd2, [_Z13probabilitiesPfS_i_param_1];
	ld.param.u32 	%r2, [_Z13probabilitiesPfS_i_param_2];
	mov.u32 	%r3, %ctaid.x;
	mov.u32 	%r4, %ntid.x;
	mov.u32 	%r5, %tid.x;
	mad.lo.s32 	%r1, %r3, %r4, %r5;
	setp.ge.s32 	%p1, %r1, %r2;
	@%p1 bra 	$L__BB0_2;
	cvta.to.global.u64 	%rd3, %rd2;
	cvta.to.global.u64 	%rd4, %rd1;
	shr.s32 	%r6, %r1, 31;
	shr.u32 	%r7, %r6, 23;
	add.s32 	%r8, %r1, %r7;
	shr.s32 	%r9, %r8, 9;
	mul.wide.s32 	%rd5, %r9, 4;
	add.s64 	%rd6, %rd3, %rd5;
	ld.global.f32 	%f1, [%rd6];
	neg.f32 	%f2, %f1;
	mul.wide.s32 	%rd7, %r1, 4;
	add.s64 	%rd8, %rd4, %rd7;
	ld.global.f32 	%f3, [%rd8];
	sub.f32 	%f4, %f2, %f3;
	fma.rn.f32 	%f5, %f4, 0f3BBB989D, 0f3F000000;
	cvt.sat.f32.f32 	%f6, %f5;
	mov.f32 	%f7, 0f4B400001;
	mov.f32 	%f8, 0f437C0000;
	fma.rm.f32 	%f9, %f6, %f8, %f7;
	add.f32 	%f10, %f9, 0fCB40007F;
	neg.f32 	%f11, %f10;
	fma.rn.f32 	%f12, %f4, 0f3FB8AA3B, %f11;
	fma.rn.f32 	%f13, %f4, 0f32A57060, %f12;
	mov.b32 	%r10, %f9;
	shl.b32 	%r11, %r10, 23;
	mov.b32 	%f14, %r11;
	ex2.approx.ftz.f32 	%f15, %f13;
	mul.f32 	%f16, %f15, %f14;
	cvt.f64.f32 	%fd1, %f16;
	add.f64 	%fd2, %fd1, 0d3FF0000000000000;
	rcp.rn.f64 	%fd3, %fd2;
	cvt.rn.f32.f64 	%f17, %fd3;
	st.global.f32 	[%rd8], %f17;
$L__BB0_2:
	ret;

}
	// .globl	_Z7softmaxPfS_
.visible .entry _Z7softmaxPfS_(
	.param .u64 .ptr .align 1 _Z7softmaxPfS__param_0,
	.param .u64 .ptr .align 1 _Z7softmaxPfS__param_1
)
{
	.reg .b32 	%r<12>;
	.reg .b32 	%f<16>;
	.reg .b64 	%rd<9>;

	ld.param.u64 	%rd1, [_Z7softmaxPfS__param_0];
	ld.param.u64 	%rd2, [_Z7softmaxPfS__param_1];
	cvta.to.global.u64 	%rd3, %rd2;
	cvta.to.global.u64 	%rd4, %rd1;
	mov.u32 	%r1, %ctaid.x;
	mov.u32 	%r2, %ntid.x;
	mov.u32 	%r3, %tid.x;
	mad.lo.s32 	%r4, %r1, %r2, %r3;
	mul.wide.s32 	%rd5, %r4, 4;
	add.s64 	%rd6, %rd4, %rd5;
	ld.global.f32 	%f1, [%rd6];
	fma.rn.f32 	%f2, %f1, 0f3BBB989D, 0f3F000000;
	cvt.sat.f32.f32 	%f3, %f2;
	mov.f32 	%f4, 0f4B400001;
	mov.f32 	%f5, 0f437C0000;
	fma.rm.f32 	%f6, %f3, %f5, %f4;
	add.f32 	%f7, %f6, 0fCB40007F;
	neg.f32 	%f8, %f7;
	fma.rn.f32 	%f9, %f1, 0f3FB8AA3B, %f8;
	fma.rn.f32 	%f10, %f1, 0f32A57060, %f9;
	mov.b32 	%r5, %f6;
	shl.b32 	%r6, %r5, 23;
	mov.b32 	%f11, %r6;
	ex2.approx.ftz.f32 	%f12, %f10;
	mul.f32 	%f13, %f12, %f11;
	st.global.f32 	[%rd6], %f13;
	shr.s32 	%r7, %r4, 31;
	shr.u32 	%r8, %r7, 23;
	add.s32 	%r9, %r4, %r8;
	and.b32  	%r10, %r9, -512;
	sub.s32 	%r11, %r4, %r10;
	mul.wide.s32 	%rd7, %r11, 4;
	add.s64 	%rd8, %rd3, %rd7;
	ld.global.f32 	%f14, [%rd8];
	add.f32 	%f15, %f14, %f13;
	st.global.f32 	[%rd8], %f15;
	ret;

}
	// .globl	_Z11arrayDividePfS_
.visible .entry _Z11arrayDividePfS_(
	.param .u64 .ptr .align 1 _Z11arrayDividePfS__param_0,
	.param .u64 .ptr .align 1 _Z11arrayDividePfS__param_1
)
{
	.reg .pred 	%p<2>;
	.reg .b32 	%r<10>;
	.reg .b32 	%f<4>;
	.reg .b64 	%rd<9>;

	ld.param.u64 	%rd1, [_Z11arrayDividePfS__param_0];
	ld.param.u64 	%rd2, [_Z11arrayDividePfS__param_1];
	cvta.to.global.u64 	%rd3, %rd2;
	mov.u32 	%r2, %ctaid.x;
	mov.u32 	%r3, %ntid.x;
	mov.u32 	%r4, %tid.x;
	mad.lo.s32 	%r1, %r2, %r3, %r4;
	shr.s32 	%r5, %r1, 31;
	shr.u32 	%r6, %r5, 23;
	add.s32 	%r7, %r1, %r6;
	and.b32  	%r8, %r7, -512;
	sub.s32 	%r9, %r1, %r8;
	mul.wide.s32 	%rd4, %r9, 4;
	add.s64 	%rd5, %rd3, %rd4;
	ld.global.f32 	%f1, [%rd5];
	setp.leu.f32 	%p1, %f1, 0f00000000;
	@%p1 bra 	$L__BB2_2;
	cvta.to.global.u64 	%rd6, %rd1;
	mul.wide.s32 	%rd7, %r1, 4;
	add.s64 	%rd8, %rd6, %rd7;
	ld.global.f32 	%f2, [%rd8];
	div.rn.f32 	%f3, %f2, %f1;
	st.global.f32 	[%rd8], %f3;
$L__BB2_2:
	ret;

}
	// .globl	_Z14biasesIncreasePfS_fi
.visible .entry _Z14biasesIncreasePfS_fi(
	.param .u64 .ptr .align 1 _Z14biasesIncreasePfS_fi_param_0,
	.param .u64 .ptr .align 1 _Z14biasesIncreasePfS_fi_param_1,
	.param .f32 _Z14biasesIncreasePfS_fi_param_2,
	.param .u32 _Z14biasesIncreasePfS_fi_param_3
)
{
	.reg .pred 	%p<3>;
	.reg .b32 	%r<14>;
	.reg .b32 	%f<37>;
	.reg .b64 	%rd<10>;

	ld.param.u64 	%rd3, [_Z14biasesIncreasePfS_fi_param_0];
	ld.param.u64 	%rd4, [_Z14biasesIncreasePfS_fi_param_1];
	ld.param.f32 	%f4, [_Z14biasesIncreasePfS_fi_param_2];
	ld.param.u32 	%r7, [_Z14biasesIncreasePfS_fi_param_3];
	mov.u32 	%r8, %ctaid.x;
	mov.u32 	%r9, %ntid.x;
	mov.u32 	%r10, %tid.x;
	mad.lo.s32 	%r1, %r8, %r9, %r10;
	setp.ge.s32 	%p1, %r1, %r7;
	@%p1 bra 	$L__BB3_3;
	cvta.to.global.u64 	%rd5, %rd4;
	shl.b32 	%r12, %r1, 9;
	mul.wide.s32 	%rd6, %r1, 4;
	add.s64 	%rd1, %rd5, %rd6;
	ld.global.f32 	%f36, [%rd1];
	cvta.to.global.u64 	%rd7, %rd3;
	add.s64 	%rd2, %rd7, 32;
	mov.b32 	%r13, 0;
$L__BB3_2:
	mul.wide.s32 	%rd8, %r12, 4;
	add.s64 	%rd9, %rd2, %rd8;
	ld.global.f32 	%f5, [%rd9+-32];
	fma.rn.f32 	%f6, %f4, %f5, %f36;
	st.global.f32 	[%rd1], %f6;
	ld.global.f32 	%f7, [%rd9+-28];
	fma.rn.f32 	%f8, %f4, %f7, %f6;
	st.global.f32 	[%rd1], %f8;
	ld.global.f32 	%f9, [%rd9+-24];
	fma.rn.f32 	%f10, %f4, %f9, %f8;
	st.global.f32 	[%rd1], %f10;
	ld.global.f32 	%f11, [%rd9+-20];
	fma.rn.f32 	%f12, %f4, %f11, %f10;
	st.global.f32 	[%rd1], %f12;
	ld.global.f32 	%f13, [%rd9+-16];
	fma.rn.f32 	%f14, %f4, %f13, %f12;
	st.global.f32 	[%rd1], %f14;
	ld.global.f32 	%f15, [%rd9+-12];
	fma.rn.f32 	%f16, %f4, %f15, %f14;
	st.global.f32 	[%rd1], %f16;
	ld.global.f32 	%f17, [%rd9+-8];
	fma.rn.f32 	%f18, %f4, %f17, %f16;
	st.global.f32 	[%rd1], %f18;
	ld.global.f32 	%f19, [%rd9+-4];
	fma.rn.f32 	%f20, %f4, %f19, %f18;
	st.global.f32 	[%rd1], %f20;
	ld.global.f32 	%f21, [%rd9];
	fma.rn.f32 	%f22, %f4, %f21, %f20;
	st.global.f32 	[%rd1], %f22;
	ld.global.f32 	%f23, [%rd9+4];
	fma.rn.f32 	%f24, %f4, %f23, %f22;
	st.global.f32 	[%rd1], %f24;
	ld.global.f32 	%f25, [%rd9+8];
	fma.rn.f32 	%f26, %f4, %f25, %f24;
	st.global.f32 	[%rd1], %f26;
	ld.global.f32 	%f27, [%rd9+12];
	fma.rn.f32 	%f28, %f4, %f27, %f26;
	st.global.f32 	[%rd1], %f28;
	ld.global.f32 	%f29, [%rd9+16];
	fma.rn.f32 	%f30, %f4, %f29, %f28;
	st.global.f32 	[%rd1], %f30;
	ld.global.f32 	%f31, [%rd9+20];
	fma.rn.f32 	%f32, %f4, %f31, %f30;
	st.global.f32 	[%rd1], %f32;
	ld.global.f32 	%f33, [%rd9+24];
	fma.rn.f32 	%f34, %f4, %f33, %f32;
	st.global.f32 	[%rd1], %f34;
	ld.global.f32 	%f35, [%rd9+28];
	fma.rn.f32 	%f36, %f4, %f35, %f34;
	st.global.f32 	[%rd1], %f36;
	add.s32 	%r13, %r13, 16;
	add.s32 	%r12, %r12, 16;
	setp.ne.s32 	%p2, %r13, 512;
	@%p2 bra 	$L__BB3_2;
$L__BB3_3:
	ret;

}
	// .globl	_Z14biasesDecreasePfS_fif
.visible .entry _Z14biasesDecreasePfS_fif(
	.param .u64 .ptr .align 1 _Z14biasesDecreasePfS_fif_param_0,
	.param .u64 .ptr .align 1 _Z14biasesDecreasePfS_fif_param_1,
	.param .f32 _Z14biasesDecreasePfS_fif_param_2,
	.param .u32 _Z14biasesDecreasePfS_fif_param_3,
	.param .f32 _Z14biasesDecreasePfS_fif_param_4
)
{
	.reg .pred 	%p<3>;
	.reg .b32 	%r<14>;
	.reg .b32 	%f<54>;
	.reg .b64 	%rd<10>;

	ld.param.u64 	%rd3, [_Z14biasesDecreasePfS_fif_param_0];
	ld.param.u64 	%rd4, [_Z14biasesDecreasePfS_fif_param_1];
	ld.param.f32 	%f4, [_Z14biasesDecreasePfS_fif_param_2];
	ld.param.u32 	%r7, [_Z14biasesDecreasePfS_fif_param_3];
	ld.param.f32 	%f5, [_Z14biasesDecreasePfS_fif_param_4];
	mov.u32 	%r8, %ctaid.x;
	mov.u32 	%r9, %ntid.x;
	mov.u32 	%r10, %tid.x;
	mad.lo.s32 	%r1, %r8, %r9, %r10;
	setp.ge.s32 	%p1, %r1, %r7;
	@%p1 bra 	$L__BB4_3;
	cvta.to.global.u64 	%rd5, %rd4;
	shl.b32 	%r12, %r1, 9;
	mul.wide.s32 	%rd6, %r1, 4;
	add.s64 	%rd1, %rd5, %rd6;
	ld.global.f32 	%f53, [%rd1];
	cvta.to.global.u64 	%rd7, %rd3;
	add.s64 	%rd2, %rd7, 32;
	mov.b32 	%r13, 0;
$L__BB4_2:
	mul.wide.s32 	%rd8, %r12, 4;
	add.s64 	%rd9, %rd2, %rd8;
	ld.global.f32 	%f6, [%rd9+-32];
	fma.rn.f32 	%f7, %f4, %f6, %f5;
	sub.f32 	%f8, %f53, %f7;
	st.global.f32 	[%rd1], %f8;
	ld.global.f32 	%f9, [%rd9+-28];
	fma.rn.f32 	%f10, %f4, %f9, %f5;
	sub.f32 	%f11, %f8, %f10;
	st.global.f32 	[%rd1], %f11;
	ld.global.f32 	%f12, [%rd9+-24];
	fma.rn.f32 	%f13, %f4, %f12, %f5;
	sub.f32 	%f14, %f11, %f13;
	st.global.f32 	[%rd1], %f14;
	ld.global.f32 	%f15, [%rd9+-20];
	fma.rn.f32 	%f16, %f4, %f15, %f5;
	sub.f32 	%f17, %f14, %f16;
	st.global.f32 	[%rd1], %f17;
	ld.global.f32 	%f18, [%rd9+-16];
	fma.rn.f32 	%f19, %f4, %f18, %f5;
	sub.f32 	%f20, %f17, %f19;
	st.global.f32 	[%rd1], %f20;
	ld.global.f32 	%f21, [%rd9+-12];
	fma.rn.f32 	%f22, %f4, %f21, %f5;
	sub.f32 	%f23, %f20, %f22;
	st.global.f32 	[%rd1], %f23;
	ld.global.f32 	%f24, [%rd9+-8];
	fma.rn.f32 	%f25, %f4, %f24, %f5;
	sub.f32 	%f26, %f23, %f25;
	st.global.f32 	[%rd1], %f26;
	ld.global.f32 	%f27, [%rd9+-4];
	fma.rn.f32 	%f28, %f4, %f27, %f5;
	sub.f32 	%f29, %f26, %f28;
	st.global.f32 	[%rd1], %f29;
	ld.global.f32 	%f30, [%rd9];
	fma.rn.f32 	%f31, %f4, %f30, %f5;
	sub.f32 	%f32, %f29, %f31;
	st.global.f32 	[%rd1], %f32;
	ld.global.f32 	%f33, [%rd9+4];
	fma.rn.f32 	%f34, %f4, %f33, %f5;
	sub.f32 	%f35, %f32, %f34;
	st.global.f32 	[%rd1], %f35;
	ld.global.f32 	%f36, [%rd9+8];
	fma.rn.f32 	%f37, %f4, %f36, %f5;
	sub.f32 	%f38, %f35, %f37;
	st.global.f32 	[%rd1], %f38;
	ld.global.f32 	%f39, [%rd9+12];
	fma.rn.f32 	%f40, %f4, %f39, %f5;
	sub.f32 	%f41, %f38, %f40;
	st.global.f32 	[%rd1], %f41;
	ld.global.f32 	%f42, [%rd9+16];
	fma.rn.f32 	%f43, %f4, %f42, %f5;
	sub.f32 	%f44, %f41, %f43;
	st.global.f32 	[%rd1], %f44;
	ld.global.f32 	%f45, [%rd9+20];
	fma.rn.f32 	%f46, %f4, %f45, %f5;
	sub.f32 	%f47, %f44, %f46;
	st.global.f32 	[%rd1], %f47;
	ld.global.f32 	%f48, [%rd9+24];
	fma.rn.f32 	%f49, %f4, %f48, %f5;
	sub.f32 	%f50, %f47, %f49;
	st.global.f32 	[%rd1], %f50;
	ld.global.f32 	%f51, [%rd9+28];
	fma.rn.f32 	%f52, %f4, %f51, %f5;
	sub.f32 	%f53, %f50, %f52;
	st.global.f32 	[%rd1], %f53;
	add.s32 	%r13, %r13, 16;
	add.s32 	%r12, %r12, 16;
	setp.ne.s32 	%p2, %r13, 512;
	@%p2 bra 	$L__BB4_2;
$L__BB4_3:
	ret;

}
	// .globl	_Z6cutoffPfS_S_i
.visible .entry _Z6cutoffPfS_S_i(
	.param .u64 .ptr .align 1 _Z6cutoffPfS_S_i_param_0,
	.param .u64 .ptr .align 1 _Z6cutoffPfS_S_i_param_1,
	.param .u64 .ptr .align 1 _Z6cutoffPfS_S_i_param_2,
	.param .u32 _Z6cutoffPfS_S_i_param_3
)
{
	.reg .pred 	%p<3>;
	.reg .b32 	%r<6>;
	.reg .b32 	%f<4>;
	.reg .b64 	%rd<11>;

	ld.param.u64 	%rd1, [_Z6cutoffPfS_S_i_param_0];
	ld.param.u64 	%rd2, [_Z6cutoffPfS_S_i_param_1];
	ld.param.u64 	%rd3, [_Z6cutoffPfS_S_i_param_2];
	ld.param.u32 	%r2, [_Z6cutoffPfS_S_i_param_3];
	mov.u32 	%r3, %ctaid.x;
	mov.u32 	%r4, %ntid.x;
	mov.u32 	%r5, %tid.x;
	mad.lo.s32 	%r1, %r3, %r4, %r5;
	setp.ge.s32 	%p1, %r1, %r2;
	@%p1 bra 	$L__BB5_2;
	cvta.to.global.u64 	%rd4, %rd3;
	cvta.to.global.u64 	%rd5, %rd1;
	cvta.to.global.u64 	%rd6, %rd2;
	mul.wide.s32 	%rd7, %r1, 4;
	add.s64 	%rd8, %rd4, %rd7;
	ld.global.f32 	%f1, [%rd8];
	add.s64 	%rd9, %rd5, %rd7;
	ld.global.f32 	%f2, [%rd9];
	setp.lt.f32 	%p2, %f1, %f2;
	selp.f32 	%f3, 0f3F800000, 0f00000000, %p2;
	add.s64 	%rd10, %rd6, %rd7;
	st.global.f32 	[%rd10], %f3;
$L__BB5_2:
	ret;

}


// ===== COMPILED SASS (sm_100) =====

	.target	sm_100

	.elftype	@"ET_EXEC"


//--------------------- .note.nv.tkinfo           --------------------------
	.section	.note.nv.tkinfo,"",@"SHT_NOTE"
	.sectionflags	@"SHF_NOTE_NV_TKINFO"
	.tkinfo
        /*0018*/ 	.word	0x00000002
        /*0030*/ 	.string	""
        /*0030*/ 	.string	"ptxas"
        /*0030*/ 	.string	"Cuda compilation tools, release 13.0, V13.0.88"
        /*0030*/ 	.string	"Build cuda_13.0.r13.0/compiler.36424714_0"
        /*0030*/ 	.string	"-arch sm_100 -m 64 "



//--------------------- .note.nv.cuinfo           --------------------------
	.section	.note.nv.cuinfo,"",@"SHT_NOTE"
	.sectionflags	@"SHF_NOTE_NV_CUINFO"
        /*0018*/ 	.short	0x0002
        /*001a*/ 	.short	0x0064
        /*001c*/ 	.short	0x0082
	.zero		2


//--------------------- .nv.info                  --------------------------
	.section	.nv.info,"",@"SHT_CUDA_INFO"
	.align	4


	//----- nvinfo : EIATTR_REGCOUNT
	.align		4
        /*0000*/ 	.byte	0x04, 0x2f
        /*0002*/ 	.short	(.L_1 - .L_0)
	.align		4
.L_0:
        /*0004*/ 	.word	index@(_Z13probabilitiesPfS_i)
        /*0008*/ 	.word	0x0000000f


	//----- nvinfo : EIATTR_FRAME_SIZE
	.align		4
.L_1:
        /*000c*/ 	.byte	0x04, 0x11
        /*000e*/ 	.short	(.L_3 - .L_2)
	.align		4
.L_2:
        /*0010*/ 	.word	index@($__internal_1_$__cuda_sm20_dblrcp_rn_slowpath_v3)
        /*0014*/ 	.word	0x00000000


	//----- nvinfo : EIATTR_FRAME_SIZE
	.align		4
.L_3:
        /*0018*/ 	.byte	0x04, 0x11
        /*001a*/ 	.short	(.L_5 - .L_4)
	.align		4
.L_4:
        /*001c*/ 	.word	index@(_Z13probabilitiesPfS_i)
        /*0020*/ 	.word	0x00000000


	//----- nvinfo : EIATTR_REGCOUNT
	.align		4
.L_5:
        /*0024*/ 	.byte	0x04, 0x2f
        /*0026*/ 	.short	(.L_7 - .L_6)
	.align		4
.L_6:
        /*0028*/ 	.word	index@(_Z7softmaxPfS_)
        /*002c*/ 	.word	0x0000000e


	//----- nvinfo : EIATTR_FRAME_SIZE
	.align		4
.L_7:
        /*0030*/ 	.byte	0x04, 0x11
        /*0032*/ 	.short	(.L_9 - .L_8)
	.align		4
.L_8:
        /*0034*/ 	.word	index@(_Z7softmaxPfS_)
        /*0038*/ 	.word	0x00000000


	//----- nvinfo : EIATTR_REGCOUNT
	.align		4
.L_9:
        /*003c*/ 	.byte	0x04, 0x2f
        /*003e*/ 	.short	(.L_11 - .L_10)
	.align		4
.L_10:
        /*0040*/ 	.word	index@(_Z11arrayDividePfS_)
        /*0044*/ 	.word	0x00000010


	//----- nvinfo : EIATTR_FRAME_SIZE
	.align		4
.L_11:
        /*0048*/ 	.byte	0x04, 0x11
        /*004a*/ 	.short	(.L_13 - .L_12)
	.align		4
.L_12:
        /*004c*/ 	.word	index@($__internal_0_$__cuda_sm3x_div_rn_noftz_f32_slowpath)
        /*0050*/ 	.word	0x00000000


	//----- nvinfo : EIATTR_FRAME_SIZE
	.align		4
.L_13:
        /*0054*/ 	.byte	0x04, 0x11
        /*0056*/ 	.short	(.L_15 - .L_14)
	.align		4
.L_14:
        /*0058*/ 	.word	index@(_Z11arrayDividePfS_)
        /*005c*/ 	.word	0x00000000


	//----- nvinfo : EIATTR_REGCOUNT
	.align		4
.L_15:
        /*0060*/ 	.byte	0x04, 0x2f
        /*0062*/ 	.short	(.L_17 - .L_16)
	.align		4
.L_16:
        /*0064*/ 	.word	index@(_Z14biasesIncreasePfS_fi)
        /*0068*/ 	.word	0x00000018


	//----- nvinfo : EIATTR_FRAME_SIZE
	.align		4
.L_17:
        /*006c*/ 	.byte	0x04, 0x11
        /*006e*/ 	.short	(.L_19 - .L_18)
	.align		4
.L_18:
        /*0070*/ 	.word	index@(_Z14biasesIncreasePfS_fi)
        /*0074*/ 	.word	0x00000000


	//----- nvinfo : EIATTR_REGCOUNT
	.align		4
.L_19:
        /*0078*/ 	.byte	0x04, 0x2f
        /*007a*/ 	.short	(.L_21 - .L_20)
	.align		4
.L_20:
        /*007c*/ 	.word	index@(_Z14biasesDecreasePfS_fif)
        /*0080*/ 	.word	0x00000010


	//----- nvinfo : EIATTR_FRAME_SIZE
	.align		4
.L_21:
        /*0084*/ 	.byte	0x04, 0x11
        /*0086*/ 	.short	(.L_23 - .L_22)
	.align		4
.L_22:
        /*0088*/ 	.word	index@(_Z14biasesDecreasePfS_fif)
        /*008c*/ 	.word	0x00000000


	//----- nvinfo : EIATTR_REGCOUNT
	.align		4
.L_23:
        /*0090*/ 	.byte	0x04, 0x2f
        /*0092*/ 	.short	(.L_25 - .L_24)
	.align		4
.L_24:
        /*0094*/ 	.word	index@(_Z6cutoffPfS_S_i)
        /*0098*/ 	.word	0x0000000c


	//----- nvinfo : EIATTR_FRAME_SIZE
	.align		4
.L_25:
        /*009c*/ 	.byte	0x04, 0x11
        /*009e*/ 	.short	(.L_27 - .L_26)
	.align		4
.L_26:
        /*00a0*/ 	.word	index@(_Z6cutoffPfS_S_i)
        /*00a4*/ 	.word	0x00000000


	//----- nvinfo : EIATTR_MIN_STACK_SIZE
	.align		4
.L_27:
        /*00a8*/ 	.byte	0x04, 0x12
        /*00aa*/ 	.short	(.L_29 - .L_28)
	.align		4
.L_28:
        /*00ac*/ 	.word	index@(_Z6cutoffPfS_S_i)
        /*00b0*/ 	.word	0x00000000


	//----- nvinfo : EIATTR_MIN_STACK_SIZE
	.align		4
.L_29:
        /*00b4*/ 	.byte	0x04, 0x12
        /*00b6*/ 	.short	(.L_31 - .L_30)
	.align		4
.L_30:
        /*00b8*/ 	.word	index@(_Z14biasesDecreasePfS_fif)
        /*00bc*/ 	.word	0x00000000


	//----- nvinfo : EIATTR_MIN_STACK_SIZE
	.align		4
.L_31:
        /*00c0*/ 	.byte	0x04, 0x12
        /*00c2*/ 	.short	(.L_33 - .L_32)
	.align		4
.L_32:
        /*00c4*/ 	.word	index@(_Z14biasesIncreasePfS_fi)
        /*00c8*/ 	.word	0x00000000


	//----- nvinfo : EIATTR_MIN_STACK_SIZE
	.align		4
.L_33:
        /*00cc*/ 	.byte	0x04, 0x12
        /*00ce*/ 	.short	(.L_35 - .L_34)
	.align		4
.L_34:
        /*00d0*/ 	.word	index@(_Z11arrayDividePfS_)
        /*00d4*/ 	.word	0x00000000


	//----- nvinfo : EIATTR_MIN_STACK_SIZE
	.align		4
.L_35:
        /*00d8*/ 	.byte	0x04, 0x12
        /*00da*/ 	.short	(.L_37 - .L_36)
	.align		4
.L_36:
        /*00dc*/ 	.word	index@(_Z7softmaxPfS_)
        /*00e0*/ 	.word	0x00000000


	//----- nvinfo : EIATTR_MIN_STACK_SIZE
	.align		4
.L_37:
        /*00e4*/ 	.byte	0x04, 0x12
        /*00e6*/ 	.short	(.L_39 - .L_38)
	.align		4
.L_38:
        /*00e8*/ 	.word	index@(_Z13probabilitiesPfS_i)
        /*00ec*/ 	.word	0x00000000
.L_39:


//--------------------- .nv.compat                --------------------------
	.section	.nv.compat,"",@"SHT_CUDA_COMPAT_INFO"
	.align	4
        /*0000*/ 	.byte	0x02, 0x09, 0x00, 0x00, 0x02, 0x02, 0x01, 0x00, 0x02, 0x05, 0x05, 0x00, 0x03, 0x07, 0x01, 0x01
        /*0010*/ 	.byte	0x02, 0x03, 0x00, 0x00, 0x02, 0x06, 0x01, 0x00, 0x04, 0x0b, 0x08, 0x00, 0x01, 0x00, 0x00, 0x00
        /*0020*/ 	.byte	0x00, 0x00, 0x00, 0x00


//--------------------- .nv.info._Z6cutoffPfS_S_i --------------------------
	.section	.nv.info._Z6cutoffPfS_S_i,"",@"SHT_CUDA_INFO"
	.sectionflags	@""
	.align	4


	//----- nvinfo : EIATTR_CUDA_API_VERSION
	.align		4
        /*0000*/ 	.byte	0x04, 0x37
        /*0002*/ 	.short	(.L_41 - .L_40)
.L_40:
        /*0004*/ 	.word	0x00000082


	//----- nvinfo : EIATTR_KPARAM_INFO
	.align		4
.L_41:
        /*0008*/ 	.byte	0x04, 0x17
        /*000a*/ 	.short	(.L_43 - .L_42)
.L_42:
        /*000c*/ 	.word	0x00000000
        /*0010*/ 	.short	0x0003
        /*0012*/ 	.short	0x0018
        /*0014*/ 	.byte	0x00, 0xf0, 0x11, 0x00


	//----- nvinfo : EIATTR_KPARAM_INFO
	.align		4
.L_43:
        /*0018*/ 	.byte	0x04, 0x17
        /*001a*/ 	.short	(.L_45 - .L_44)
.L_44:
        /*001c*/ 	.word	0x00000000
        /*0020*/ 	.short	0x0002
        /*0022*/ 	.short	0x0010
        /*0024*/ 	.byte	0x00, 0xf5, 0x21, 0x00


	//----- nvinfo : EIATTR_KPARAM_INFO
	.align		4
.L_45:
        /*0028*/ 	.byte	0x04, 0x17
        /*002a*/ 	.short	(.L_47 - .L_46)
.L_46:
        /*002c*/ 	.word	0x00000000
        /*0030*/ 	.short	0x0001
        /*0032*/ 	.short	0x0008
        /*0034*/ 	.byte	0x00, 0xf5, 0x21, 0x00


	//----- nvinfo : EIATTR_KPARAM_INFO
	.align		4
.L_47:
        /*0038*/ 	.byte	0x04, 0x17
        /*003a*/ 	.short	(.L_49 - .L_48)
.L_48:
        /*003c*/ 	.word	0x00000000
        /*0040*/ 	.short	0x0000
        /*0042*/ 	.short	0x0000
        /*0044*/ 	.byte	0x00, 0xf5, 0x21, 0x00


	//----- nvinfo : EIATTR_SPARSE_MMA_MASK
	.align		4
.L_49:
        /*0048*/ 	.byte	0x03, 0x50
        /*004a*/ 	.short	0x0000


	//----- nvinfo : EIATTR_MAXREG_COUNT
	.align		4
        /*004c*/ 	.byte	0x03, 0x1b
        /*004e*/ 	.short	0x00ff


	//----- nvinfo : EIATTR_MERCURY_ISA_VERSION
	.align		4
        /*0050*/ 	.byte	0x03, 0x5f
        /*0052*/ 	.short	0x0101


	//----- nvinfo : EIATTR_VRC_CTA_INIT_COUNT
	.align		4
        /*0054*/ 	.byte	0x02, 0x4a
	.zero		1
	.zero		1


	//----- nvinfo : EIATTR_EXIT_INSTR_OFFSETS
	.align		4
        /*0058*/ 	.byte	0x04, 0x1c
        /*005a*/ 	.short	(.L_51 - .L_50)


	//   ....[0]....
.L_50:
        /*005c*/ 	.word	0x00000070


	//   ....[1]....
        /*0060*/ 	.word	0x00000130


	//----- nvinfo : EIATTR_CBANK_PARAM_SIZE
	.align		4
.L_51:
        /*0064*/ 	.byte	0x03, 0x19
        /*0066*/ 	.short	0x001c


	//----- nvinfo : EIATTR_PARAM_CBANK
	.align		4
        /*0068*/ 	.byte	0x04, 0x0a
        /*006a*/ 	.short	(.L_53 - .L_52)
	.align		4
.L_52:
        /*006c*/ 	.word	index@(.nv.constant0._Z6cutoffPfS_S_i)
        /*0070*/ 	.short	0x0380
        /*0072*/ 	.short	0x001c


	//----- nvinfo : EIATTR_SW_WAR
	.align		4
.L_53:
        /*0074*/ 	.byte	0x04, 0x36
        /*0076*/ 	.short	(.L_55 - .L_54)
.L_54:
        /*0078*/ 	.word	0x00000008
.L_55:


//--------------------- .nv.info._Z14biasesDecreasePfS_fif --------------------------
	.section	.nv.info._Z14biasesDecreasePfS_fif,"",@"SHT_CUDA_INFO"
	.sectionflags	@""
	.align	4


	//----- nvinfo : EIATTR_CUDA_API_VERSION
	.align		4
        /*0000*/ 	.byte	0x04, 0x37
        /*0002*/ 	.short	(.L_57 - .L_56)
.L_56:
        /*0004*/ 	.word	0x00000082


	//----- nvinfo : EIATTR_KPARAM_INFO
	.align		4
.L_57:
        /*0008*/ 	.byte	0x04, 0x17
        /*000a*/ 	.short	(.L_59 - .L_58)
.L_58:
        /*000c*/ 	.word	0x00000000
        /*0010*/ 	.short	0x0004
        /*0012*/ 	.short	0x0018
        /*0014*/ 	.byte	0x00, 0xf0, 0x11, 0x00


	//----- nvinfo : EIATTR_KPARAM_INFO
	.align		4
.L_59:
        /*0018*/ 	.byte	0x04, 0x17
        /*001a*/ 	.short	(.L_61 - .L_60)
.L_60:
        /*001c*/ 	.word	0x00000000
        /*0020*/ 	.short	0x0003
        /*0022*/ 	.short	0x0014
        /*0024*/ 	.byte	0x00, 0xf0, 0x11, 0x00


	//----- nvinfo : EIATTR_KPARAM_INFO
	.align		4
.L_61:
        /*0028*/ 	.byte	0x04, 0x17
        /*002a*/ 	.short	(.L_63 - .L_62)
.L_62:
        /*002c*/ 	.word	0x00000000
        /*0030*/ 	.short	0x0002
        /*0032*/ 	.short	0x0010
        /*0034*/ 	.byte	0x00, 0xf0, 0x11, 0x00


	//----- nvinfo : EIATTR_KPARAM_INFO
	.align		4
.L_63:
        /*0038*/ 	.byte	0x04, 0x17
        /*003a*/ 	.short	(.L_65 - .L_64)
.L_64:
        /*003c*/ 	.word	0x00000000
        /*0040*/ 	.short	0x0001
        /*0042*/ 	.short	0x0008
        /*0044*/ 	.byte	0x00, 0xf5, 0x21, 0x00


	//----- nvinfo : EIATTR_KPARAM_INFO
	.align		4
.L_65:
        /*0048*/ 	.byte	0x04, 0x17
        /*004a*/ 	.short	(.L_67 - .L_66)
.L_66:
        /*004c*/ 	.word	0x00000000
        /*0050*/ 	.short	0x0000
        /*0052*/ 	.short	0x0000
        /*0054*/ 	.byte	0x00, 0xf5, 0x21, 0x00


	//----- nvinfo : EIATTR_SPARSE_MMA_MASK
	.align		4
.L_67:
        /*0058*/ 	.byte	0x03, 0x50
        /*005a*/ 	.short	0x0000


	//----- nvinfo : EIATTR_MAXREG_COUNT
	.align		4
        /*005c*/ 	.byte	0x03, 0x1b
        /*005e*/ 	.short	0x00ff


	//----- nvinfo : EIATTR_MERCURY_ISA_VERSION
	.align		4
        /*0060*/ 	.byte	0x03, 0x5f
        /*0062*/ 	.short	0x0101


	//----- nvinfo : EIATTR_VRC_CTA_INIT_COUNT
	.align		4
        /*0064*/ 	.byte	0x02, 0x4a
	.zero		1
	.zero		1


	//----- nvinfo : EIATTR_EXIT_INSTR_OFFSETS
	.align		4
        /*0068*/ 	.byte	0x04, 0x1c
        /*006a*/ 	.short	(.L_69 - .L_68)


	//   ....[0]....
.L_68:
        /*006c*/ 	.word	0x00000070


	//   ....[1]....
        /*0070*/ 	.word	0x000005a0


	//----- nvinfo : EIATTR_CBANK_PARAM_SIZE
	.align		4
.L_69:
        /*0074*/ 	.byte	0x03, 0x19
        /*0076*/ 	.short	0x001c


	//----- nvinfo : EIATTR_PARAM_CBANK
	.align		4
        /*0078*/ 	.byte	0x04, 0x0a
        /*007a*/ 	.short	(.L_71 - .L_70)
	.align		4
.L_70:
        /*007c*/ 	.word	index@(.nv.constant0._Z14biasesDecreasePfS_fif)
        /*0080*/ 	.short	0x0380
        /*0082*/ 	.short	0x001c


	//----- nvinfo : EIATTR_SW_WAR
	.align		4
.L_71:
        /*0084*/ 	.byte	0x04, 0x36
        /*0086*/ 	.short	(.L_73 - .L_72)
.L_72:
        /*0088*/ 	.word	0x00000008
.L_73:


//--------------------- .nv.info._Z14biasesIncreasePfS_fi --------------------------
	.section	.nv.info._Z14biasesIncreasePfS_fi,"",@"SHT_CUDA_INFO"
	.sectionflags	@""
	.align	4


	//----- nvinfo : EIATTR_CUDA_API_VERSION
	.align		4
        /*0000*/ 	.byte	0x04, 0x37
        /*0002*/ 	.short	(.L_75 - .L_74)
.L_74:
        /*0004*/ 	.word	0x00000082


	//----- nvinfo : EIATTR_KPARAM_INFO
	.align		4
.L_75:
        /*0008*/ 	.byte	0x04, 0x17
        /*000a*/ 	.short	(.L_77 - .L_76)
.L_76:
        /*000c*/ 	.word	0x00000000
        /*0010*/ 	.short	0x0003
        /*0012*/ 	.short	0x0014
        /*0014*/ 	.byte	0x00, 0xf0, 0x11, 0x00


	//----- nvinfo : EIATTR_KPARAM_INFO
	.align		4
.L_77:
        /*0018*/ 	.byte	0x04, 0x17
        /*001a*/ 	.short	(.L_79 - .L_78)
.L_78:
        /*001c*/ 	.word	0x00000000
        /*0020*/ 	.short	0x0002
        /*0022*/ 	.short	0x0010
        /*0024*/ 	.byte	0x00, 0xf0, 0x11, 0x00


	//----- nvinfo : EIATTR_KPARAM_INFO
	.align		4
.L_79:
        /*0028*/ 	.byte	0x04, 0x17
        /*002a*/ 	.short	(.L_81 - .L_80)
.L_80:
        /*002c*/ 	.word	0x00000000
        /*0030*/ 	.short	0x0001
        /*0032*/ 	.short	0x0008
        /*0034*/ 	.byte	0x00, 0xf5, 0x21, 0x00


	//----- nvinfo : EIATTR_KPARAM_INFO
	.align		4
.L_81:
        /*0038*/ 	.byte	0x04, 0x17
        /*003a*/ 	.short	(.L_83 - .L_82)
.L_82:
        /*003c*/ 	.word	0x00000000
        /*0040*/ 	.short	0x0000
        /*0042*/ 	.short	0x0000
        /*0044*/ 	.byte	0x00, 0xf5, 0x21, 0x00


	//----- nvinfo : EIATTR_SPARSE_MMA_MASK
	.align		4
.L_83:
        /*0048*/ 	.byte	0x03, 0x50
        /*004a*/ 	.short	0x0000


	//----- nvinfo : EIATTR_MAXREG_COUNT
	.align		4
        /*004c*/ 	.byte	0x03, 0x1b
        /*004e*/ 	.short	0x00ff


	//----- nvinfo : EIATTR_MERCURY_ISA_VERSION
	.align		4
        /*0050*/ 	.byte	0x03, 0x5f
        /*0052*/ 	.short	0x0101


	//----- nvinfo : EIATTR_VRC_CTA_INIT_COUNT
	.align		4
        /*0054*/ 	.byte	0x02, 0x4a
	.zero		1
	.zero		1


	//----- nvinfo : EIATTR_EXIT_INSTR_OFFSETS
	.align		4
        /*0058*/ 	.byte	0x04, 0x1c
        /*005a*/ 	.short	(.L_85 - .L_84)


	//   ....[0]....
.L_84:
        /*005c*/ 	.word	0x00000070


	//   ....[1]....
        /*0060*/ 	.word	0x00000df0


	//----- nvinfo : EIATTR_CBANK_PARAM_SIZE
	.align		4
.L_85:
        /*0064*/ 	.byte	0x03, 0x19
        /*0066*/ 	.short	0x0018


	//----- nvinfo : EIATTR_PARAM_CBANK
	.align		4
        /*0068*/ 	.byte	0x04, 0x0a
        /*006a*/ 	.short	(.L_87 - .L_86)
	.align		4
.L_86:
        /*006c*/ 	.word	index@(.nv.constant0._Z14biasesIncreasePfS_fi)
        /*0070*/ 	.short	0x0380
        /*0072*/ 	.short	0x0018


	//----- nvinfo : EIATTR_SW_WAR
	.align		4
.L_87:
        /*0074*/ 	.byte	0x04, 0x36
        /*0076*/ 	.short	(.L_89 - .L_88)
.L_88:
        /*0078*/ 	.word	0x00000008
.L_89:


//--------------------- .nv.info._Z11arrayDividePfS_ --------------------------
	.section	.nv.info._Z11arrayDividePfS_,"",@"SHT_CUDA_INFO"
	.sectionflags	@""
	.align	4


	//----- nvinfo : EIATTR_CUDA_API_VERSION
	.align		4
        /*0000*/ 	.byte	0x04, 0x37
        /*0002*/ 	.short	(.L_91 - .L_90)
.L_90:
        /*0004*/ 	.word	0x00000082


	//----- nvinfo : EIATTR_KPARAM_INFO
	.align		4
.L_91:
        /*0008*/ 	.byte	0x04, 0x17
        /*000a*/ 	.short	(.L_93 - .L_92)
.L_92:
        /*000c*/ 	.word	0x00000000
        /*0010*/ 	.short	0x0001
        /*0012*/ 	.short	0x0008
        /*0014*/ 	.byte	0x00, 0xf5, 0x21, 0x00


	//----- nvinfo : EIATTR_KPARAM_INFO
	.align		4
.L_93:
        /*0018*/ 	.byte	0x04, 0x17
        /*001a*/ 	.short	(.L_95 - .L_94)
.L_94:
        /*001c*/ 	.word	0x00000000
        /*0020*/ 	.short	0x0000
        /*0022*/ 	.short	0x0000
        /*0024*/ 	.byte	0x00, 0xf5, 0x21, 0x00


	//----- nvinfo : EIATTR_SPARSE_MMA_MASK
	.align		4
.L_95:
        /*0028*/ 	.byte	0x03, 0x50
        /*002a*/ 	.short	0x0000


	//----- nvinfo : EIATTR_MAXREG_COUNT
	.align		4
        /*002c*/ 	.byte	0x03, 0x1b
        /*002e*/ 	.short	0x00ff


	//----- nvinfo : EIATTR_MERCURY_ISA_VERSION
	.align		4
        /*0030*/ 	.byte	0x03, 0x5f
        /*0032*/ 	.short	0x0101


	//----- nvinfo : EIATTR_VRC_CTA_INIT_COUNT
	.align		4
        /*0034*/ 	.byte	0x02, 0x4a
	.zero		1
	.zero		1


	//----- nvinfo : EIATTR_EXIT_INSTR_OFFSETS
	.align		4
        /*0038*/ 	.byte	0x04, 0x1c
        /*003a*/ 	.short	(.L_97 - .L_96)


	//   ....[0]....
.L_96:
        /*003c*/ 	.word	0x000000e0


	//   ....[1]....
        /*0040*/ 	.word	0x00000200


	//----- nvinfo : EIATTR_CRS_STACK_SIZE
	.align		4
.L_97:
        /*0044*/ 	.byte	0x04, 0x1e
        /*0046*/ 	.short	(.L_99 - .L_98)
.L_98:
        /*0048*/ 	.word	0x00000000


	//----- nvinfo : EIATTR_CBANK_PARAM_SIZE
	.align		4
.L_99:
        /*004c*/ 	.byte	0x03, 0x19
        /*004e*/ 	.short	0x0010


	//----- nvinfo : EIATTR_PARAM_CBANK
	.align		4
        /*0050*/ 	.byte	0x04, 0x0a
        /*0052*/ 	.short	(.L_101 - .L_100)
	.align		4
.L_100:
        /*0054*/ 	.word	index@(.nv.constant0._Z11arrayDividePfS_)
        /*0058*/ 	.short	0x0380
        /*005a*/ 	.short	0x0010


	//----- nvinfo : EIATTR_SW_WAR
	.align		4
.L_101:
        /*005c*/ 	.byte	0x04, 0x36
        /*005e*/ 	.short	(.L_103 - .L_102)
.L_102:
        /*0060*/ 	.word	0x00000008
.L_103:


//--------------------- .nv.info._Z7softmaxPfS_   --------------------------
	.section	.nv.info._Z7softmaxPfS_,"",@"SHT_CUDA_INFO"
	.sectionflags	@""
	.align	4


	//----- nvinfo : EIATTR_CUDA_API_VERSION
	.align		4
        /*0000*/ 	.byte	0x04, 0x37
        /*0002*/ 	.short	(.L_105 - .L_104)
.L_104:
        /*0004*/ 	.word	0x00000082


	//----- nvinfo : EIATTR_KPARAM_INFO
	.align		4
.L_105:
        /*0008*/ 	.byte	0x04, 0x17
        /*000a*/ 	.short	(.L_107 - .L_106)
.L_106:
        /*000c*/ 	.word	0x00000000
        /*0010*/ 	.short	0x0001
        /*0012*/ 	.short	0x0008
        /*0014*/ 	.byte	0x00, 0xf5, 0x21, 0x00


	//----- nvinfo : EIATTR_KPARAM_INFO
	.align		4
.L_107:
        /*0018*/ 	.byte	0x04, 0x17
        /*001a*/ 	.short	(.L_109 - .L_108)
.L_108:
        /*001c*/ 	.word	0x00000000
        /*0020*/ 	.short	0x0000
        /*0022*/ 	.short	0x0000
        /*0024*/ 	.byte	0x00, 0xf5, 0x21, 0x00


	//----- nvinfo : EIATTR_SPARSE_MMA_MASK
	.align		4
.L_109:
        /*0028*/ 	.byte	0x03, 0x50
        /*002a*/ 	.short	0x0000


	//----- nvinfo : EIATTR_MAXREG_COUNT
	.align		4
        /*002c*/ 	.byte	0x03, 0x1b
        /*002e*/ 	.short	0x00ff


	//----- nvinfo : EIATTR_MERCURY_ISA_VERSION
	.align		4
        /*0030*/ 	.byte	0x03, 0x5f
        /*0032*/ 	.short	0x0101


	//----- nvinfo : EIATTR_VRC_CTA_INIT_COUNT
	.align		4
        /*0034*/ 	.byte	0x02, 0x4a
	.zero		1
	.zero		1


	//----- nvinfo : EIATTR_EXIT_INSTR_OFFSETS
	.align		4
        /*0038*/ 	.byte	0x04, 0x1c
        /*003a*/ 	.short	(.L_111 - .L_110)


	//   ....[0]....
.L_110:
        /*003c*/ 	.word	0x000001d0


	//----- nvinfo : EIATTR_CBANK_PARAM_SIZE
	.align		4
.L_111:
        /*0040*/ 	.byte	0x03, 0x19
        /*0042*/ 	.short	0x0010


	//----- nvinfo : EIATTR_PARAM_CBANK
	.align		4
        /*0044*/ 	.byte	0x04, 0x0a
        /*0046*/ 	.short	(.L_113 - .L_112)
	.align		4
.L_112:
        /*0048*/ 	.word	index@(.nv.constant0._Z7softmaxPfS_)
        /*004c*/ 	.short	0x0380
        /*004e*/ 	.short	0x0010


	//----- nvinfo : EIATTR_SW_WAR
	.align		4
.L_113:
        /*0050*/ 	.byte	0x04, 0x36
        /*0052*/ 	.short	(.L_115 - .L_114)
.L_114:
        /*0054*/ 	.word	0x00000008
.L_115:


//--------------------- .nv.info._Z13probabilitiesPfS_i --------------------------
	.section	.nv.info._Z13probabilitiesPfS_i,"",@"SHT_CUDA_INFO"
	.sectionflags	@""
	.align	4


	//----- nvinfo : EIATTR_CUDA_API_VERSION
	.align		4
        /*0000*/ 	.byte	0x04, 0x37
        /*0002*/ 	.short	(.L_117 - .L_116)
.L_116:
        /*0004*/ 	.word	0x00000082


	//----- nvinfo : EIATTR_KPARAM_INFO
	.align		4
.L_117:
        /*0008*/ 	.byte	0x04, 0x17
        /*000a*/ 	.short	(.L_119 - .L_118)
.L_118:
        /*000c*/ 	.word	0x00000000
        /*0010*/ 	.short	0x0002
        /*0012*/ 	.short	0x0010
        /*0014*/ 	.byte	0x00, 0xf0, 0x11, 0x00


	//----- nvinfo : EIATTR_KPARAM_INFO
	.align		4
.L_119:
        /*0018*/ 	.byte	0x04, 0x17
        /*001a*/ 	.short	(.L_121 - .L_120)
.L_120:
        /*001c*/ 	.word	0x00000000
        /*0020*/ 	.short	0x0001
        /*0022*/ 	.short	0x0008
        /*0024*/ 	.byte	0x00, 0xf5, 0x21, 0x00


	//----- nvinfo : EIATTR_KPARAM_INFO
	.align		4
.L_121:
        /*0028*/ 	.byte	0x04, 0x17
        /*002a*/ 	.short	(.L_123 - .L_122)
.L_122:
        /*002c*/ 	.word	0x00000000
        /*0030*/ 	.short	0x0000
        /*0032*/ 	.short	0x0000
        /*0034*/ 	.byte	0x00, 0xf5, 0x21, 0x00


	//----- nvinfo : EIATTR_SPARSE_MMA_MASK
	.align		4
.L_123:
        /*0038*/ 	.byte	0x03, 0x50
        /*003a*/ 	.short	0x0000


	//----- nvinfo : EIATTR_MAXREG_COUNT
	.align		4
        /*003c*/ 	.byte	0x03, 0x1b
        /*003e*/ 	.short	0x00ff


	//----- nvinfo : EIATTR_MERCURY_ISA_VERSION
	.align		4
        /*0040*/ 	.byte	0x03, 0x5f
        /*0042*/ 	.short	0x0101


	//----- nvinfo : EIATTR_VRC_CTA_INIT_COUNT
	.align		4
        /*0044*/ 	.byte	0x02, 0x4a
	.zero		1
	.zero		1


	//----- nvinfo : EIATTR_EXIT_INSTR_OFFSETS
	.align		4
        /*0048*/ 	.byte	0x04, 0x1c
        /*004a*/ 	.short	(.L_125 - .L_124)


	//   ....[0]....
.L_124:
        /*004c*/ 	.word	0x00000070


	//   ....[1]....
        /*0050*/ 	.word	0x00000300


	//----- nvinfo : EIATTR_CRS_STACK_SIZE
	.align		4
.L_125:
        /*0054*/ 	.byte	0x04, 0x1e
        /*0056*/ 	.short	(.L_127 - .L_126)
.L_126:
        /*0058*/ 	.word	0x00000000


	//----- nvinfo : EIATTR_CBANK_PARAM_SIZE
	.align		4
.L_127:
        /*005c*/ 	.byte	0x03, 0x19
        /*005e*/ 	.short	0x0014


	//----- nvinfo : EIATTR_PARAM_CBANK
	.align		4
        /*0060*/ 	.byte	0x04, 0x0a
        /*0062*/ 	.short	(.L_129 - .L_128)
	.align		4
.L_128:
        /*0064*/ 	.word	index@(.nv.constant0._Z13probabilitiesPfS_i)
        /*0068*/ 	.short	0x0380
        /*006a*/ 	.short	0x0014


	//----- nvinfo : EIATTR_SW_WAR
	.align		4
.L_129:
        /*006c*/ 	.byte	0x04, 0x36
        /*006e*/ 	.short	(.L_131 - .L_130)
.L_130:
        /*0070*/ 	.word	0x00000008
.L_131:


//--------------------- .nv.callgraph             --------------------------
	.section	.nv.callgraph,"",@"SHT_CUDA_CALLGRAPH"
	.align	4
	.sectionentsize	8
	.align		4
        /*0000*/ 	.word	0x00000000
	.align		4
        /*0004*/ 	.word	0xffffffff
	.align		4
        /*0008*/ 	.word	0x00000000
	.align		4
        /*000c*/ 	.word	0xfffffffe
	.align		4
        /*0010*/ 	.word	0x00000000
	.align		4
        /*0014*/ 	.word	0xfffffffd
	.align		4
        /*0018*/ 	.word	0x00000000
	.align		4
        /*001c*/ 	.word	0xfffffffc


//--------------------- .text._Z6cutoffPfS_S_i    --------------------------
	.section	.text._Z6cutoffPfS_S_i,"ax",@progbits
	.align	128
        .global         _Z6cutoffPfS_S_i
        .type           _Z6cutoffPfS_S_i,@function
        .size           _Z6cutoffPfS_S_i,(.L_x_29 - _Z6cutoffPfS_S_i)
        .other          _Z6cutoffPfS_S_i,@"STO_CUDA_ENTRY STV_DEFAULT"
_Z6cutoffPfS_S_i:
.text._Z6cutoffPfS_S_i:
[----:B------:R-:W-:Y:S01]  /*0000*/  LDC R1, c[0x0][0x37c] ;  /* 0x0000df00ff017b82 */ /* 0x000fe20000000800 */
[----:B------:R-:W0:Y:S07]  /*0010*/  S2R R0, SR_TID.X ;  /* 0x0000000000007919 */ /* 0x000e2e0000002100 */
[----:B------:R-:W0:Y:S01]  /*0020*/  S2UR UR4, SR_CTAID.X ;  /* 0x00000000000479c3 */ /* 0x000e220000002500 */
[----:B------:R-:W1:Y:S07]  /*0030*/  LDCU UR5, c[0x0][0x398] ;  /* 0x00007300ff0577ac */ /* 0x000e6e0008000800 */
[----:B------:R-:W0:Y:S02]  /*0040*/  LDC R9, c[0x0][0x360] ;  /* 0x0000d800ff097b82 */ /* 0x000e240000000800 */
[----:B0-----:R-:W-:-:S05]  /*0050*/  IMAD R9, R9, UR4, R0 ;  /* 0x0000000409097c24 */ /* 0x001fca000f8e0200 */
[----:B-1----:R-:W-:-:S13]  /*0060*/  ISETP.GE.AND P0, PT, R9, UR5, PT ;  /* 0x0000000509007c0c */ /* 0x002fda000bf06270 */
[----:B------:R-:W-:Y:S05]  /*0070*/  @P0 EXIT ;  /* 0x000000000000094d */ /* 0x000fea0003800000 */
[----:B------:R-:W0:Y:S01]  /*0080*/  LDC.64 R2, c[0x0][0x390] ;  /* 0x0000e400ff027b82 */ /* 0x000e220000000a00 */
[----:B------:R-:W1:Y:S07]  /*0090*/  LDCU.64 UR4, c[0x0][0x358] ;  /* 0x00006b00ff0477ac */ /* 0x000e6e0008000a00 */
[----:B------:R-:W2:Y:S08]  /*00a0*/  LDC.64 R4, c[0x0][0x380] ;  /* 0x0000e000ff047b82 */ /* 0x000eb00000000a00 */
[----:B------:R-:W3:Y:S01]  /*00b0*/  LDC.64 R6, c[0x0][0x388] ;  /* 0x0000e200ff067b82 */ /* 0x000ee20000000a00 */
[----:B0-----:R-:W-:-:S06]  /*00c0*/  IMAD.WIDE R2, R9, 0x4, R2 ;  /* 0x0000000409027825 */ /* 0x001fcc00078e0202 */
[----:B-1----:R-:W4:Y:S01]  /*00d0*/  LDG.E R2, desc[UR4][R2.64] ;  /* 0x0000000402027981 */ /* 0x002f22000c1e1900 */
[----:B--2---:R-:W-:-:S06]  /*00e0*/  IMAD.WIDE R4, R9, 0x4, R4 ;  /* 0x0000000409047825 */ /* 0x004fcc00078e0204 */
[----:B------:R-:W4:Y:S01]  /*00f0*/  LDG.E R5, desc[UR4][R4.64] ;  /* 0x0000000404057981 */ /* 0x000f22000c1e1900 */
[----:B---3--:R-:W-:Y:S01]  /*0100*/  IMAD.WIDE R6, R9, 0x4, R6 ;  /* 0x0000000409067825 */ /* 0x008fe200078e0206 */
[----:B----4-:R-:W-:-:S05]  /*0110*/  FSET.BF.LT.AND R9, R2, R5, PT ;  /* 0x000000050209720a */ /* 0x010fca0003801000 */
[----:B------:R-:W-:Y:S01]  /*0120*/  STG.E desc[UR4][R6.64], R9 ;  /* 0x0000000906007986 */ /* 0x000fe2000c101904 */
[----:B------:R-:W-:Y:S05]  /*0130*/  EXIT ;  /* 0x000000000000794d */ /* 0x000fea0003800000 */
.L_x_0:
[----:B------:R-:W-:-:S00]  /*0140*/  BRA `(.L_x_0) ;  /* 0xfffffffc00fc7947 */ /* 0x000fc0000383ffff */
[----:B------:R-:W-:-:S00]  /*0150*/  NOP ;  /* 0x0000000000007918 */ /* 0x000fc00000000000 */
        /* <DEDUP_REMOVED lines=10> */
.L_x_29:


//--------------------- .text._Z14biasesDecreasePfS_fif --------------------------
	.section	.text._Z14biasesDecreasePfS_fif,"ax",@progbits
	.align	128
        .global         _Z14biasesDecreasePfS_fif
        .type           _Z14biasesDecreasePfS_fif,@function
        .size           _Z14biasesDecreasePfS_fif,(.L_x_30 - _Z14biasesDecreasePfS_fif)
        .other          _Z14biasesDecreasePfS_fif,@"STO_CUDA_ENTRY STV_DEFAULT"
_Z14biasesDecreasePfS_fif:
.text._Z14biasesDecreasePfS_fif:
        /* <DEDUP_REMOVED lines=9> */
[----:B------:R-:W1:Y:S01]  /*0090*/  LDCU.64 UR8, c[0x0][0x358] ;  /* 0x00006b00ff0877ac */ /* 0x000e620008000a00 */
[----:B------:R-:W2:Y:S01]  /*00a0*/  LDCU.64 UR6, c[0x0][0x380] ;  /* 0x00007000ff0677ac */ /* 0x000ea20008000a00 */
[----:B------:R-:W3:Y:S01]  /*00b0*/  LDCU UR10, c[0x0][0x390] ;  /* 0x00007200ff0a77ac */ /* 0x000ee20008000800 */
[----:B0-----:R-:W-:-:S05]  /*00c0*/  IMAD.WIDE R2, R5, 0x4, R2 ;  /* 0x0000000405027825 */ /* 0x001fca00078e0202 */
[----:B-1----:R0:W5:Y:S01]  /*00d0*/  LDG.E R7, desc[UR8][R2.64] ;  /* 0x0000000802077981 */ /* 0x002162000c1e1900 */
[----:B--2---:R-:W-:Y:S01]  /*00e0*/  UIADD3 UR5, UP0, UPT, UR6, 0x20, URZ ;  /* 0x0000002006057890 */ /* 0x004fe2000ff1e0ff */
[----:B------:R-:W-:Y:S01]  /*00f0*/  SHF.L.U32 R0, R5, 0x9, RZ ;  /* 0x0000000905007819 */ /* 0x000fe200000006ff */
[----:B------:R-:W-:Y:S02]  /*0100*/  UMOV UR4, URZ ;  /* 0x000000ff00047c82 */ /* 0x000fe40008000000 */
[----:B---3--:R-:W-:-:S12]  /*0110*/  UIADD3.X UR6, UPT, UPT, URZ, UR7, URZ, UP0, !UPT ;  /* 0x00000007ff067290 */ /* 0x008fd800087fe4ff */
.L_x_1:
[----:B------:R-:W-:Y:S01]  /*0120*/  MOV R4, UR5 ;  /* 0x0000000500047c02 */ /* 0x000fe20008000f00 */
[----:B------:R-:W1:Y:S01]  /*0130*/  LDC R6, c[0x0][0x398] ;  /* 0x0000e600ff067b82 */ /* 0x000e620000000800 */
[----:B------:R-:W-:-:S03]  /*0140*/  MOV R5, UR6 ;  /* 0x0000000600057c02 */ /* 0x000fc60008000f00 */
[----:B------:R-:W-:-:S05]  /*0150*/  IMAD.WIDE R4, R0, 0x4, R4 ;  /* 0x0000000400047825 */ /* 0x000fca00078e0204 */
[----:B--2---:R-:W1:Y:S02]  /*0160*/  LDG.E R9, desc[UR8][R4.64+-0x20] ;  /* 0xffffe00804097981 */ /* 0x004e64000c1e1900 */
[----:B-1----:R-:W-:-:S04]  /*0170*/  FFMA R8, R9, UR10, R6 ;  /* 0x0000000a09087c23 */ /* 0x002fc80008000006 */
[----:B-----5:R-:W-:-:S05]  /*0180*/  FADD R7, -R8, R7 ;  /* 0x0000000708077221 */ /* 0x020fca0000000100 */
[----:B------:R1:W-:Y:S04]  /*0190*/  STG.E desc[UR8][R2.64], R7 ;  /* 0x0000000702007986 */ /* 0x0003e8000c101908 */
[----:B------:R-:W2:Y:S02]  /*01a0*/  LDG.E R9, desc[UR8][R4.64+-0x1c] ;  /* 0xffffe40804097981 */ /* 0x000ea4000c1e1900 */
[----:B--2---:R-:W-:-:S04]  /*01b0*/  FFMA R8, R9, UR10, R6 ;  /* 0x0000000a09087c23 */ /* 0x004fc80008000006 */
[----:B------:R-:W-:-:S05]  /*01c0*/  FADD R9, R7, -R8 ;  /* 0x8000000807097221 */ /* 0x000fca0000000000 */
[----:B------:R2:W-:Y:S04]  /*01d0*/  STG.E desc[UR8][R2.64], R9 ;  /* 0x0000000902007986 */ /* 0x0005e8000c101908 */
[----:B------:R-:W3:Y:S02]  /*01e0*/  LDG.E R11, desc[UR8][R4.64+-0x18] ;  /* 0xffffe808040b7981 */ /* 0x000ee4000c1e1900 */
[----:B---3--:R-:W-:-:S04]  /*01f0*/  FFMA R8, R11, UR10, R6 ;  /* 0x0000000a0b087c23 */ /* 0x008fc80008000006 */
[----:B------:R-:W-:-:S05]  /*0200*/  FADD R11, R9, -R8 ;  /* 0x80000008090b7221 */ /* 0x000fca0000000000 */
[----:B------:R3:W-:Y:S04]  /*0210*/  STG.E desc[UR8][R2.64], R11 ;  /* 0x0000000b02007986 */ /* 0x0007e8000c101908 */
[----:B------:R-:W4:Y:S02]  /*0220*/  LDG.E R13, desc[UR8][R4.64+-0x14] ;  /* 0xffffec08040d7981 */ /* 0x000f24000c1e1900 */
[----:B----4-:R-:W-:-:S04]  /*0230*/  FFMA R8, R13, UR10, R6 ;  /* 0x0000000a0d087c23 */ /* 0x010fc80008000006 */
[----:B-1----:R-:W-:-:S05]  /*0240*/  FADD R7, R11, -R8 ;  /* 0x800000080b077221 */ /* 0x002fca0000000000 */
[----:B------:R1:W-:Y:S04]  /*0250*/  STG.E desc[UR8][R2.64], R7 ;  /* 0x0000000702007986 */ /* 0x0003e8000c101908 */
[----:B------:R-:W4:Y:S02]  /*0260*/  LDG.E R13, desc[UR8][R4.64+-0x10] ;  /* 0xfffff008040d7981 */ /* 0x000f24000c1e1900 */
[----:B----4-:R-:W-:-:S04]  /*0270*/  FFMA R8, R13, UR10, R6 ;  /* 0x0000000a0d087c23 */ /* 0x010fc80008000006 */
[----:B--2---:R-:W-:-:S05]  /*0280*/  FADD R9, R7, -R8 ;  /* 0x8000000807097221 */ /* 0x004fca0000000000 */
[----:B------:R2:W-:Y:S04]  /*0290*/  STG.E desc[UR8][R2.64], R9 ;  /* 0x0000000902007986 */ /* 0x0005e8000c101908 */
[----:B------:R-:W4:Y:S02]  /*02a0*/  LDG.E R13, desc[UR8][R4.64+-0xc] ;  /* 0xfffff408040d7981 */ /* 0x000f24000c1e1900 */
[----:B----4-:R-:W-:-:S04]  /*02b0*/  FFMA R8, R13, UR10, R6 ;  /* 0x0000000a0d087c23 */ /* 0x010fc80008000006 */
[----:B---3--:R-:W-:-:S05]  /*02c0*/  FADD R11, R9, -R8 ;  /* 0x80000008090b7221 */ /* 0x008fca0000000000 */
        /* <DEDUP_REMOVED lines=37> */
[----:B------:R-:W3:Y:S01]  /*0520*/  LDG.E R13, desc[UR8][R4.64+0x1c] ;  /* 0x00001c08040d7981 */ /* 0x000ee2000c1e1900 */
[----:B------:R-:W-:Y:S01]  /*0530*/  UIADD3 UR4, UPT, UPT, UR4, 0x10, URZ ;  /* 0x0000001004047890 */ /* 0x000fe2000fffe0ff */
[----:B------:R-:W-:-:S03]  /*0540*/  IADD3 R0, PT, PT, R0, 0x10, RZ ;  /* 0x0000001000007810 */ /* 0x000fc60007ffe0ff */
[----:B------:R-:W-:Y:S01]  /*0550*/  UISETP.NE.AND UP0, UPT, UR4, 0x200, UPT ;  /* 0x000002000400788c */ /* 0x000fe2000bf05270 */
[----:B---3--:R-:W-:-:S04]  /*0560*/  FFMA R6, R13, UR10, R6 ;  /* 0x0000000a0d067c23 */ /* 0x008fc80008000006 */
[----:B-1----:R-:W-:-:S05]  /*0570*/  FADD R7, R11, -R6 ;  /* 0x800000060b077221 */ /* 0x002fca0000000000 */
[----:B------:R2:W-:Y:S01]  /*0580*/  STG.E desc[UR8][R2.64], R7 ;  /* 0x0000000702007986 */ /* 0x0005e2000c101908 */
[----:B------:R-:W-:Y:S05]  /*0590*/  BRA.U UP0, `(.L_x_1) ;  /* 0xfffffff900e07547 */ /* 0x000fea000b83ffff */
[----:B------:R-:W-:Y:S05]  /*05a0*/  EXIT ;  /* 0x000000000000794d */ /* 0x000fea0003800000 */
.L_x_2:
        /* <DEDUP_REMOVED lines=13> */
.L_x_30:


//--------------------- .text._Z14biasesIncreasePfS_fi --------------------------
	.section	.text._Z14biasesIncreasePfS_fi,"ax",@progbits
	.align	128
        .global         _Z14biasesIncreasePfS_fi
        .type           _Z14biasesIncreasePfS_fi,@function
        .size           _Z14biasesIncreasePfS_fi,(.L_x_31 - _Z14biasesIncreasePfS_fi)
        .other          _Z14biasesIncreasePfS_fi,@"STO_CUDA_ENTRY STV_DEFAULT"
_Z14biasesIncreasePfS_fi:
.text._Z14biasesIncreasePfS_fi:
        /* <DEDUP_REMOVED lines=15> */
[----:B------:R-:W-:-:S03]  /*00f0*/  SHF.L.U32 R9, R9, 0x9, RZ ;  /* 0x0000000909097819 */ /* 0x000fc600000006ff */
[----:B------:R-:W-:Y:S02]  /*0100*/  UIADD3.X UR5, UPT, UPT, URZ, UR5, URZ, UP0, !UPT ;  /* 0x00000005ff057290 */ /* 0x000fe400087fe4ff */
[----:B------:R-:W-:Y:S01]  /*0110*/  MOV R4, UR4 ;  /* 0x0000000400047c02 */ /* 0x000fe20008000f00 */
[----:B------:R-:W-:-:S03]  /*0120*/  UMOV UR4, URZ ;  /* 0x000000ff00047c82 */ /* 0x000fc60008000000 */
[----:B0--3--:R-:W-:-:S07]  /*0130*/  MOV R5, UR5 ;  /* 0x0000000500057c02 */ /* 0x009fce0008000f00 */
.L_x_3:
[----:B------:R-:W-:-:S05]  /*0140*/  IMAD.WIDE R6, R9, 0x4, R4 ;  /* 0x0000000409067825 */ /* 0x000fca00078e0204 */
[----:B--2---:R-:W2:Y:S02]  /*0150*/  LDG.E R0, desc[UR6][R6.64+-0x20] ;  /* 0xffffe00606007981 */ /* 0x004ea4000c1e1900 */
[----:B--2--5:R-:W-:-:S05]  /*0160*/  FFMA R11, R0, UR8, R11 ;  /* 0x00000008000b7c23 */ /* 0x024fca000800000b */
[----:B------:R0:W-:Y:S04]  /*0170*/  STG.E desc[UR6][R2.64], R11 ;  /* 0x0000000b02007986 */ /* 0x0001e8000c101906 */
[----:B------:R-:W2:Y:S02]  /*0180*/  LDG.E R0, desc[UR6][R6.64+-0x1c] ;  /* 0xffffe40606007981 */ /* 0x000ea4000c1e1900 */
[----:B--2---:R-:W-:-:S05]  /*0190*/  FFMA R13, R0, UR8, R11 ;  /* 0x00000008000d7c23 */ /* 0x004fca000800000b */
[----:B------:R1:W-:Y:S04]  /*01a0*/  STG.E desc[UR6][R2.64], R13 ;  /* 0x0000000d02007986 */ /* 0x0003e8000c101906 */
[----:B------:R-:W2:Y:S02]  /*01b0*/  LDG.E R0, desc[UR6][R6.64+-0x18] ;  /* 0xffffe80606007981 */ /* 0x000ea4000c1e1900 */
[----:B--2---:R-:W-:-:S05]  /*01c0*/  FFMA R15, R0, UR8, R13 ;  /* 0x00000008000f7c23 */ /* 0x004fca000800000d */
[----:B------:R2:W-:Y:S04]  /*01d0*/  STG.E desc[UR6][R2.64], R15 ;  /* 0x0000000f02007986 */ /* 0x0005e8000c101906 */
[----:B------:R-:W3:Y:S02]  /*01e0*/  LDG.E R0, desc[UR6][R6.64+-0x14] ;  /* 0xffffec0606007981 */ /* 0x000ee4000c1e1900 */
[----:B---3--:R-:W-:-:S05]  /*01f0*/  FFMA R17, R0, UR8, R15 ;  /* 0x0000000800117c23 */ /* 0x008fca000800000f */
[----:B------:R3:W-:Y:S04]  /*0200*/  STG.E desc[UR6][R2.64], R17 ;  /* 0x0000001102007986 */ /* 0x0007e8000c101906 */
[----:B------:R-:W0:Y:S02]  /*0210*/  LDG.E R0, desc[UR6][R6.64+-0x10] ;  /* 0xfffff00606007981 */ /* 0x000e24000c1e1900 */
[----:B0-----:R-:W-:-:S05]  /*0220*/  FFMA R11, R0, UR8, R17 ;  /* 0x00000008000b7c23 */ /* 0x001fca0008000011 */
[----:B------:R0:W-:Y:S04]  /*0230*/  STG.E desc[UR6][R2.64], R11 ;  /* 0x0000000b02007986 */ /* 0x0001e8000c101906 */
[----:B------:R-:W1:Y:S02]  /*0240*/  LDG.E R0, desc[UR6][R6.64+-0xc] ;  /* 0xfffff40606007981 */ /* 0x000e64000c1e1900 */
[----:B-1----:R-:W-:-:S05]  /*0250*/  FFMA R13, R0, UR8, R11 ;  /* 0x00000008000d7c23 */ /* 0x002fca000800000b */
        /* <DEDUP_REMOVED lines=9> */
[----:B------:R-:W-:Y:S04]  /*02f0*/  STG.E desc[UR6][R2.64], R11 ;  /* 0x0000000b02007986 */ /* 0x000fe8000c101906 */
        /* <DEDUP_REMOVED lines=18> */
[----:B------:R-:W2:Y:S01]  /*0420*/  LDG.E R0, desc[UR6][R6.64+0x1c] ;  /* 0x00001c0606007981 */ /* 0x000ea2000c1e1900 */
[----:B------:R-:W-:-:S05]  /*0430*/  IADD3 R11, PT, PT, R9, 0x10, RZ ;  /* 0x00000010090b7810 */ /* 0x000fca0007ffe0ff */
[----:B------:R-:W-:-:S04]  /*0440*/  IMAD.WIDE R10, R11, 0x4, R4 ;  /* 0x000000040b0a7825 */ /* 0x000fc800078e0204 */
[----:B--2---:R-:W-:-:S05]  /*0450*/  FFMA R17, R0, UR8, R15 ;  /* 0x0000000800117c23 */ /* 0x004fca000800000f */
[----:B------:R2:W-:Y:S04]  /*0460*/  STG.E desc[UR6][R2.64], R17 ;  /* 0x0000001102007986 */ /* 0x0005e8000c101906 */
[----:B------:R-:W3:Y:S02]  /*0470*/  LDG.E R0, desc[UR6][R10.64+-0x20] ;  /* 0xffffe0060a007981 */ /* 0x000ee4000c1e1900 */
[----:B---3--:R-:W-:-:S05]  /*0480*/  FFMA R19, R0, UR8, R17 ;  /* 0x0000000800137c23 */ /* 0x008fca0008000011 */
[----:B------:R-:W-:Y:S04]  /*0490*/  STG.E desc[UR6][R2.64], R19 ;  /* 0x0000001302007986 */ /* 0x000fe8000c101906 */
[----:B------:R-:W0:Y:S02]  /*04a0*/  LDG.E R0, desc[UR6][R10.64+-0x1c] ;  /* 0xffffe4060a007981 */ /* 0x000e24000c1e1900 */
[----:B0-----:R-:W-:-:S05]  /*04b0*/  FFMA R13, R0, UR8, R19 ;  /* 0x00000008000d7c23 */ /* 0x001fca0008000013 */
[----:B------:R0:W-:Y:S04]  /*04c0*/  STG.E desc[UR6][R2.64], R13 ;  /* 0x0000000d02007986 */ /* 0x0001e8000c101906 */
[----:B------:R-:W3:Y:S02]  /*04d0*/  LDG.E R0, desc[UR6][R10.64+-0x18] ;  /* 0xffffe8060a007981 */ /* 0x000ee4000c1e1900 */
[----:B---3--:R-:W-:-:S05]  /*04e0*/  FFMA R7, R0, UR8, R13 ;  /* 0x0000000800077c23 */ /* 0x008fca000800000d */
[----:B------:R3:W-:Y:S04]  /*04f0*/  STG.E desc[UR6][R2.64], R7 ;  /* 0x0000000702007986 */ /* 0x0007e8000c101906 */
[----:B------:R-:W1:Y:S02]  /*0500*/  LDG.E R0, desc[UR6][R10.64+-0x14] ;  /* 0xffffec060a007981 */ /* 0x000e64000c1e1900 */
[----:B-1----:R-:W-:-:S05]  /*0510*/  FFMA R15, R0, UR8, R7 ;  /* 0x00000008000f7c23 */ /* 0x002fca0008000007 */
[----:B------:R1:W-:Y:S04]  /*0520*/  STG.E desc[UR6][R2.64], R15 ;  /* 0x0000000f02007986 */ /* 0x0003e8000c101906 */
[----:B------:R-:W2:Y:S02]  /*0530*/  LDG.E R0, desc[UR6][R10.64+-0x10] ;  /* 0xfffff0060a007981 */ /* 0x000ea4000c1e1900 */
[----:B--2---:R-:W-:-:S05]  /*0540*/  FFMA R17, R0, UR8, R15 ;  /* 0x0000000800117c23 */ /* 0x004fca000800000f */
[----:B------:R2:W-:Y:S04]  /*0550*/  STG.E desc[UR6][R2.64], R17 ;  /* 0x0000001102007986 */ /* 0x0005e8000c101906 */
        /* <DEDUP_REMOVED lines=14> */
[----:B------:R-:W-:Y:S04]  /*0640*/  STG.E desc[UR6][R2.64], R13 ;  /* 0x0000000d02007986 */ /* 0x000fe8000c101906 */
        /* <DEDUP_REMOVED lines=15> */
[----:B------:R-:W1:Y:S01]  /*0740*/  LDG.E R0, desc[UR6][R10.64+0x1c] ;  /* 0x00001c060a007981 */ /* 0x000e62000c1e1900 */
[----:B------:R-:W-:-:S05]  /*0750*/  IADD3 R13, PT, PT, R9, 0x20, RZ ;  /* 0x00000020090d7810 */ /* 0x000fca0007ffe0ff */
[----:B------:R-:W-:-:S04]  /*0760*/  IMAD.WIDE R12, R13, 0x4, R4 ;  /* 0x000000040d0c7825 */ /* 0x000fc800078e0204 */
[----:B-1----:R-:W-:-:S05]  /*0770*/  FFMA R15, R0, UR8, R7 ;  /* 0x00000008000f7c23 */ /* 0x002fca0008000007 */
[----:B------:R1:W-:Y:S04]  /*0780*/  STG.E desc[UR6][R2.64], R15 ;  /* 0x0000000f02007986 */ /* 0x0003e8000c101906 */
[----:B------:R-:W2:Y:S02]  /*0790*/  LDG.E R0, desc[UR6][R12.64+-0x20] ;  /* 0xffffe0060c007981 */ /* 0x000ea4000c1e1900 */
        /* <DEDUP_REMOVED lines=41> */
[----:B------:R-:W4:Y:S02]  /*0a30*/  LDG.E R0, desc[UR6][R12.64+0x18] ;  /* 0x000018060c007981 */ /* 0x000f24000c1e1900 */
[----:B----4-:R-:W-:-:S05]  /*0a40*/  FFMA R19, R0, UR8, R17 ;  /* 0x0000000800137c23 */ /* 0x010fca0008000011 */
[----:B------:R-:W-:Y:S04]  /*0a50*/  STG.E desc[UR6][R2.64], R19 ;  /* 0x0000001302007986 */ /* 0x000fe8000c101906 */
[----:B------:R-:W4:Y:S01]  /*0a60*/  LDG.E R0, desc[UR6][R12.64+0x1c] ;  /* 0x00001c060c007981 */ /* 0x000f22000c1e1900 */
[----:B0-----:R-:W-:-:S05]  /*0a70*/  IADD3 R7, PT, PT, R9, 0x30, RZ ;  /* 0x0000003009077810 */ /* 0x001fca0007ffe0ff */
[----:B------:R-:W-:-:S04]  /*0a80*/  IMAD.WIDE R6, R7, 0x4, R4 ;  /* 0x0000000407067825 */ /* 0x000fc800078e0204 */
[----:B----4-:R-:W-:-:S05]  /*0a90*/  FFMA R21, R0, UR8, R19 ;  /* 0x0000000800157c23 */ /* 0x010fca0008000013 */
[----:B------:R-:W-:Y:S04]  /*0aa0*/  STG.E desc[UR6][R2.64], R21 ;  /* 0x0000001502007986 */ /* 0x000fe8000c101906 */
[----:B------:R-:W3:Y:S02]  /*0ab0*/  LDG.E R0, desc[UR6][R6.64+-0x20] ;  /* 0xffffe00606007981 */ /* 0x000ee4000c1e1900 */
[----:B---3--:R-:W-:-:S05]  /*0ac0*/  FFMA R11, R0, UR8, R21 ;  /* 0x00000008000b7c23 */ /* 0x008fca0008000015 */
[----:B------:R0:W-:Y:S04]  /*0ad0*/  STG.E desc[UR6][R2.64], R11 ;  /* 0x0000000b02007986 */ /* 0x0001e8000c101906 */
[----:B------:R-:W1:Y:S02]  /*0ae0*/  LDG.E R0, desc[UR6][R6.64+-0x1c] ;  /* 0xffffe40606007981 */ /* 0x000e64000c1e1900 */
[----:B-1----:R-:W-:-:S05]  /*0af0*/  FFMA R15, R0, UR8, R11 ;  /* 0x00000008000f7c23 */ /* 0x002fca000800000b */
[----:B------:R1:W-:Y:S04]  /*0b00*/  STG.E desc[UR6][R2.64], R15 ;  /* 0x0000000f02007986 */ /* 0x0003e8000c101906 */
[----:B------:R-:W3:Y:S02]  /*0b10*/  LDG.E R0, desc[UR6][R6.64+-0x18] ;  /* 0xffffe80606007981 */ /* 0x000ee4000c1e1900 */
[----:B---3--:R-:W-:-:S05]  /*0b20*/  FFMA R13, R0, UR8, R15 ;  /* 0x00000008000d7c23 */ /* 0x008fca000800000f */
[----:B------:R3:W-:Y:S04]  /*0b30*/  STG.E desc[UR6][R2.64], R13 ;  /* 0x0000000d02007986 */ /* 0x0007e8000c101906 */
[----:B------:R-:W2:Y:S02]  /*0b40*/  LDG.E R0, desc[UR6][R6.64+-0x14] ;  /* 0xffffec0606007981 */ /* 0x000ea4000c1e1900 */
[----:B--2---:R-:W-:-:S05]  /*0b50*/  FFMA R17, R0, UR8, R13 ;  /* 0x0000000800117c23 */ /* 0x004fca000800000d */
[----:B------:R2:W-:Y:S04]  /*0b60*/  STG.E desc[UR6][R2.64], R17 ;  /* 0x0000001102007986 */ /* 0x0005e8000c101906 */
[----:B------:R-:W0:Y:S02]  /*0b70*/  LDG.E R0, desc[UR6][R6.64+-0x10] ;  /* 0xfffff00606007981 */ /* 0x000e24000c1e1900 */
[----:B0-----:R-:W-:-:S05]  /*0b80*/  FFMA R11, R0, UR8, R17 ;  /* 0x00000008000b7c23 */ /* 0x001fca0008000011 */
        /* <DEDUP_REMOVED lines=12> */
[----:B------:R-:W-:Y:S04]  /*0c50*/  STG.E desc[UR6][R2.64], R11 ;  /* 0x0000000b02007986 */ /* 0x000fe8000c101906 */
        /* <DEDUP_REMOVED lines=18> */
[----:B------:R-:W3:Y:S01]  /*0d80*/  LDG.E R0, desc[UR6][R6.64+0x1c] ;  /* 0x00001c0606007981 */ /* 0x000ee2000c1e1900 */
[----:B------:R-:W-:Y:S01]  /*0d90*/  UIADD3 UR4, UPT, UPT, UR4, 0x40, URZ ;  /* 0x0000004004047890 */ /* 0x000fe2000fffe0ff */
[----:B------:R-:W-:-:S03]  /*0da0*/  IADD3 R9, PT, PT, R9, 0x40, RZ ;  /* 0x0000004009097810 */ /* 0x000fc60007ffe0ff */
[----:B------:R-:W-:Y:S01]  /*0db0*/  UISETP.NE.AND UP0, UPT, UR4, 0x200, UPT ;  /* 0x000002000400788c */ /* 0x000fe2000bf05270 */
[----:B---3--:R-:W-:-:S05]  /*0dc0*/  FFMA R11, R0, UR8, R13 ;  /* 0x00000008000b7c23 */ /* 0x008fca000800000d */
[----:B------:R2:W-:Y:S03]  /*0dd0*/  STG.E desc[UR6][R2.64], R11 ;  /* 0x0000000b02007986 */ /* 0x0005e6000c101906 */
[----:B------:R-:W-:Y:S05]  /*0de0*/  BRA.U UP0, `(.L_x_3) ;  /* 0xfffffff100d47547 */ /* 0x000fea000b83ffff */
[----:B------:R-:W-:Y:S05]  /*0df0*/  EXIT ;  /* 0x000000000000794d */ /* 0x000fea0003800000 */
.L_x_4:
        /* <DEDUP_REMOVED lines=16> */
.L_x_31:


//--------------------- .text._Z11arrayDividePfS_ --------------------------
	.section	.text._Z11arrayDividePfS_,"ax",@progbits
	.align	128
        .global         _Z11arrayDividePfS_
        .type           _Z11arrayDividePfS_,@function
        .size           _Z11arrayDividePfS_,(.L_x_27 - _Z11arrayDividePfS_)
        .other          _Z11arrayDividePfS_,@"STO_CUDA_ENTRY STV_DEFAULT"
_Z11arrayDividePfS_:
.text._Z11arrayDividePfS_:
[----:B------:R-:W-:Y:S01]  /*0000*/  LDC R1, c[0x0][0x37c] ;  /* 0x0000df00ff017b82 */ /* 0x000fe20000000800 */
[----:B------:R-:W0:Y:S07]  /*0010*/  S2R R0, SR_TID.X ;  /* 0x0000000000007919 */ /* 0x000e2e0000002100 */
[----:B------:R-:W0:Y:S08]  /*0020*/  S2UR UR4, SR_CTAID.X ;  /* 0x00000000000479c3 */ /* 0x000e300000002500 */
[----:B------:R-:W0:Y:S08]  /*0030*/  LDC R7, c[0x0][0x360] ;  /* 0x0000d800ff077b82 */ /* 0x000e300000000800 */
[----:B------:R-:W1:Y:S01]  /*0040*/  LDC.64 R2, c[0x0][0x388] ;  /* 0x0000e200ff027b82 */ /* 0x000e620000000a00 */
[----:B0-----:R-:W-:Y:S01]  /*0050*/  IMAD R7, R7, UR4, R0 ;  /* 0x0000000407077c24 */ /* 0x001fe2000f8e0200 */
[----:B------:R-:W0:Y:S04]  /*0060*/  LDCU.64 UR4, c[0x0][0x358] ;  /* 0x00006b00ff0477ac */ /* 0x000e280008000a00 */
[----:B------:R-:W-:-:S04]  /*0070*/  SHF.R.S32.HI R0, RZ, 0x1f, R7 ;  /* 0x0000001fff007819 */ /* 0x000fc80000011407 */
[----:B------:R-:W-:-:S04]  /*0080*/  LEA.HI R0, R0, R7, RZ, 0x9 ;  /* 0x0000000700007211 */ /* 0x000fc800078f48ff */
[----:B------:R-:W-:-:S05]  /*0090*/  LOP3.LUT R0, R0, 0xfffffe00, RZ, 0xc0, !PT ;  /* 0xfffffe0000007812 */ /* 0x000fca00078ec0ff */
[----:B------:R-:W-:-:S04]  /*00a0*/  IMAD.IADD R5, R7, 0x1, -R0 ;  /* 0x0000000107057824 */ /* 0x000fc800078e0a00 */
[----:B-1----:R-:W-:-:S06]  /*00b0*/  IMAD.WIDE R2, R5, 0x4, R2 ;  /* 0x0000000405027825 */ /* 0x002fcc00078e0202 */
[----:B0-----:R-:W2:Y:S02]  /*00c0*/  LDG.E R3, desc[UR4][R2.64] ;  /* 0x0000000402037981 */ /* 0x001ea4000c1e1900 */
[----:B--2---:R-:W-:-:S13]  /*00d0*/  FSETP.GT.AND P0, PT, R3, RZ, PT ;  /* 0x000000ff0300720b */ /* 0x004fda0003f04000 */
[----:B------:R-:W-:Y:S05]  /*00e0*/  @!P0 EXIT ;  /* 0x000000000000894d */ /* 0x000fea0003800000 */
[----:B------:R-:W0:Y:S02]  /*00f0*/  LDC.64 R4, c[0x0][0x380] ;  /* 0x0000e000ff047b82 */ /* 0x000e240000000a00 */
[----:B0-----:R-:W-:-:S05]  /*0100*/  IMAD.WIDE R4, R7, 0x4, R4 ;  /* 0x0000000407047825 */ /* 0x001fca00078e0204 */
[----:B------:R-:W2:Y:S01]  /*0110*/  LDG.E R0, desc[UR4][R4.64] ;  /* 0x0000000404007981 */ /* 0x000ea2000c1e1900 */
[----:B------:R-:W0:Y:S01]  /*0120*/  MUFU.RCP R2, R3 ;  /* 0x0000000300027308 */ /* 0x000e220000001000 */
[----:B------:R-:W-:Y:S01]  /*0130*/  BSSY.RECONVERGENT B0, `(.L_x_5) ;  /* 0x000000b000007945 */ /* 0x000fe20003800200 */
[----:B0-----:R-:W-:-:S04]  /*0140*/  FFMA R7, -R3, R2, 1 ;  /* 0x3f80000003077423 */ /* 0x001fc80000000102 */
[----:B------:R-:W-:Y:S02]  /*0150*/  FFMA R7, R2, R7, R2 ;  /* 0x0000000702077223 */ /* 0x000fe40000000002 */
[----:B--2---:R-:W0:Y:S02]  /*0160*/  FCHK P0, R0, R3 ;  /* 0x0000000300007302 */ /* 0x004e240000000000 */
[----:B------:R-:W-:-:S04]  /*0170*/  FFMA R2, R0, R7, RZ ;  /* 0x0000000700027223 */ /* 0x000fc800000000ff */
[----:B------:R-:W-:-:S04]  /*0180*/  FFMA R6, -R3, R2, R0 ;  /* 0x0000000203067223 */ /* 0x000fc80000000100 */
[----:B------:R-:W-:Y:S01]  /*0190*/  FFMA R7, R7, R6, R2 ;  /* 0x0000000607077223 */ /* 0x000fe20000000002 */
[----:B0-----:R-:W-:Y:S06]  /*01a0*/  @!P0 BRA `(.L_x_6) ;  /* 0x00000000000c8947 */ /* 0x001fec0003800000 */
[----:B------:R-:W-:-:S07]  /*01b0*/  MOV R2, 0x1d0 ;  /* 0x000001d000027802 */ /* 0x000fce0000000f00 */
[----:B------:R-:W-:Y:S05]  /*01c0*/  CALL.REL.NOINC `($__internal_0_$__cuda_sm3x_div_rn_noftz_f32_slowpath) ;  /* 0x0000000000107944 */ /* 0x000fea0003c00000 */
[----:B------:R-:W-:-:S07]  /*01d0*/  IMAD.MOV.U32 R7, RZ, RZ, R0 ;  /* 0x000000ffff077224 */ /* 0x000fce00078e0000 */
.L_x_6:
[----:B------:R-:W-:Y:S05]  /*01e0*/  BSYNC.RECONVERGENT B0 ;  /* 0x0000000000007941 */ /* 0x000fea0003800200 */
.L_x_5:
[----:B------:R-:W-:Y:S01]  /*01f0*/  STG.E desc[UR4][R4.64], R7 ;  /* 0x0000000704007986 */ /* 0x000fe2000c101904 */
[----:B------:R-:W-:Y:S05]  /*0200*/  EXIT ;  /* 0x000000000000794d */ /* 0x000fea0003800000 */
        .weak           $__internal_0_$__cuda_sm3x_div_rn_noftz_f32_slowpath
        .type           $__internal_0_$__cuda_sm3x_div_rn_noftz_f32_slowpath,@function
        .size           $__internal_0_$__cuda_sm3x_div_rn_noftz_f32_slowpath,(.L_x_27 - $__internal_0_$__cuda_sm3x_div_rn_noftz_f32_slowpath)
$__internal_0_$__cuda_sm3x_div_rn_noftz_f32_slowpath:
[--C-:B------:R-:W-:Y:S01]  /*0210*/  SHF.R.U32.HI R7, RZ, 0x17, R3.reuse ;  /* 0x00000017ff077819 */ /* 0x100fe20000011603 */
[----:B------:R-:W-:Y:S01]  /*0220*/  BSSY.RECONVERGENT B1, `(.L_x_7) ;  /* 0x0000064000017945 */ /* 0x000fe20003800200 */
[--C-:B------:R-:W-:Y:S01]  /*0230*/  SHF.R.U32.HI R6, RZ, 0x17, R0.reuse ;  /* 0x00000017ff067819 */ /* 0x100fe20000011600 */
[----:B------:R-:W-:Y:S01]  /*0240*/  IMAD.MOV.U32 R8, RZ, RZ, R0 ;  /* 0x000000ffff087224 */ /* 0x000fe200078e0000 */
[----:B------:R-:W-:Y:S01]  /*0250*/  LOP3.LUT R7, R7, 0xff, RZ, 0xc0, !PT ;  /* 0x000000ff07077812 */ /* 0x000fe200078ec0ff */
[----:B------:R-:W-:Y:S01]  /*0260*/  IMAD.MOV.U32 R9, RZ, RZ, R3 ;  /* 0x000000ffff097224 */ /* 0x000fe200078e0003 */
[----:B------:R-:W-:-:S03]  /*0270*/  LOP3.LUT R6, R6, 0xff, RZ, 0xc0, !PT ;  /* 0x000000ff06067812 */ /* 0x000fc600078ec0ff */
[----:B------:R-:W-:Y:S02]  /*0280*/  VIADD R12, R7, 0xffffffff ;  /* 0xffffffff070c7836 */ /* 0x000fe40000000000 */
[----:B------:R-:W-:-:S03]  /*0290*/  VIADD R11, R6, 0xffffffff ;  /* 0xffffffff060b7836 */ /* 0x000fc60000000000 */
[----:B------:R-:W-:-:S04]  /*02a0*/  ISETP.GT.U32.AND P0, PT, R12, 0xfd, PT ;  /* 0x000000fd0c00780c */ /* 0x000fc80003f04070 */
[----:B------:R-:W-:-:S13]  /*02b0*/  ISETP.GT.U32.OR P0, PT, R11, 0xfd, P0 ;  /* 0x000000fd0b00780c */ /* 0x000fda0000704470 */
[----:B------:R-:W-:Y:S01]  /*02c0*/  @!P0 IMAD.MOV.U32 R10, RZ, RZ, RZ ;  /* 0x000000ffff0a8224 */ /* 0x000fe200078e00ff */
[----:B------:R-:W-:Y:S06]  /*02d0*/  @!P0 BRA `(.L_x_8) ;  /* 0x00000000005c8947 */ /* 0x000fec0003800000 */
[----:B------:R-:W-:Y:S02]  /*02e0*/  FSETP.GTU.FTZ.AND P0, PT, |R0|, +INF , PT ;  /* 0x7f8000000000780b */ /* 0x000fe40003f1c200 */
[----:B------:R-:W-:-:S04]  /*02f0*/  FSETP.GTU.FTZ.AND P1, PT, |R3|, +INF , PT ;  /* 0x7f8000000300780b */ /* 0x000fc80003f3c200 */
[----:B------:R-:W-:-:S13]  /*0300*/  PLOP3.LUT P0, PT, P0, P1, PT, 0xf8, 0x8f ;  /* 0x00000000008f781c */ /* 0x000fda0000703f70 */
[----:B------:R-:W-:Y:S05]  /*0310*/  @P0 BRA `(.L_x_9) ;  /* 0x00000004004c0947 */ /* 0x000fea0003800000 */
[----:B------:R-:W-:-:S13]  /*0320*/  LOP3.LUT P0, RZ, R9, 0x7fffffff, R8, 0xc8, !PT ;  /* 0x7fffffff09ff7812 */ /* 0x000fda000780c808 */
[----:B------:R-:W-:Y:S05]  /*0330*/  @!P0 BRA `(.L_x_10) ;  /* 0x00000004003c8947 */ /* 0x000fea0003800000 */
[C---:B------:R-:W-:Y:S02]  /*0340*/  FSETP.NEU.FTZ.AND P2, PT, |R0|.reuse, +INF , PT ;  /* 0x7f8000000000780b */ /* 0x040fe40003f5d200 */
[----:B------:R-:W-:Y:S02]  /*0350*/  FSETP.NEU.FTZ.AND P1, PT, |R3|, +INF , PT ;  /* 0x7f8000000300780b */ /* 0x000fe40003f3d200 */
[----:B------:R-:W-:-:S11]  /*0360*/  FSETP.NEU.FTZ.AND P0, PT, |R0|, +INF , PT ;  /* 0x7f8000000000780b */ /* 0x000fd60003f1d200 */
[----:B------:R-:W-:Y:S05]  /*0370*/  @!P1 BRA !P2, `(.L_x_10) ;  /* 0x00000004002c9947 */ /* 0x000fea0005000000 */
[----:B------:R-:W-:-:S04]  /*0380*/  LOP3.LUT P2, RZ, R8, 0x7fffffff, RZ, 0xc0, !PT ;  /* 0x7fffffff08ff7812 */ /* 0x000fc8000784c0ff */
[----:B------:R-:W-:-:S13]  /*0390*/  PLOP3.LUT P1, PT, P1, P2, PT, 0x2f, 0xf2 ;  /* 0x0000000000f2781c */ /* 0x000fda0000f24577 */
[----:B------:R-:W-:Y:S05]  /*03a0*/  @P1 BRA `(.L_x_11) ;  /* 0x0000000400181947 */ /* 0x000fea0003800000 */
[----:B------:R-:W-:-:S04]  /*03b0*/  LOP3.LUT P1, RZ, R9, 0x7fffffff, RZ, 0xc0, !PT ;  /* 0x7fffffff09ff7812 */ /* 0x000fc8000782c0ff */
[----:B------:R-:W-:-:S13]  /*03c0*/  PLOP3.LUT P0, PT, P0, P1, PT, 0x2f, 0xf2 ;  /* 0x0000000000f2781c */ /* 0x000fda0000702577 */
[----:B------:R-:W-:Y:S05]  /*03d0*/  @P0 BRA `(.L_x_12) ;  /* 0x0000000400000947 */ /* 0x000fea0003800000 */
[----:B------:R-:W-:Y:S02]  /*03e0*/  ISETP.GE.AND P0, PT, R11, RZ, PT ;  /* 0x000000ff0b00720c */ /* 0x000fe40003f06270 */
[----:B------:R-:W-:-:S11]  /*03f0*/  ISETP.GE.AND P1, PT, R12, RZ, PT ;  /* 0x000000ff0c00720c */ /* 0x000fd60003f26270 */
[----:B------:R-:W-:Y:S02]  /*0400*/  @P0 IMAD.MOV.U32 R10, RZ, RZ, RZ ;  /* 0x000000ffff0a0224 */ /* 0x000fe400078e00ff */
[----:B------:R-:W-:Y:S01]  /*0410*/  @!P0 FFMA R8, R0, 1.84467440737095516160e+19, RZ ;  /* 0x5f80000000088823 */ /* 0x000fe200000000ff */
[----:B------:R-:W-:Y:S02]  /*0420*/  @!P0 IMAD.MOV.U32 R10, RZ, RZ, -0x40 ;  /* 0xffffffc0ff0a8424 */ /* 0x000fe400078e00ff */
[----:B------:R-:W-:Y:S02]  /*0430*/  @!P1 FFMA R9, R3, 1.84467440737095516160e+19, RZ ;  /* 0x5f80000003099823 */ /* 0x000fe400000000ff */
[----:B------:R-:W-:-:S07]  /*0440*/  @!P1 VIADD R10, R10, 0x40 ;  /* 0x000000400a0a9836 */ /* 0x000fce0000000000 */
.L_x_8:
[----:B------:R-:W-:Y:S01]  /*0450*/  LEA R0, R7, 0xc0800000, 0x17 ;  /* 0xc080000007007811 */ /* 0x000fe200078eb8ff */
[----:B------:R-:W-:Y:S01]  /*0460*/  VIADD R6, R6, 0xffffff81 ;  /* 0xffffff8106067836 */ /* 0x000fe20000000000 */
[----:B------:R-:W-:Y:S03]  /*0470*/  BSSY.RECONVERGENT B2, `(.L_x_13) ;  /* 0x0000035000027945 */ /* 0x000fe60003800200 */
[----:B------:R-:W-:Y:S01]  /*0480*/  IMAD.IADD R9, R9, 0x1, -R0 ;  /* 0x0000000109097824 */ /* 0x000fe200078e0a00 */
[C---:B------:R-:W-:Y:S01]  /*0490*/  IADD3 R7, PT, PT, R6.reuse, 0x7f, -R7 ;  /* 0x0000007f06077810 */ /* 0x040fe20007ffe807 */
[----:B------:R-:W-:Y:S02]  /*04a0*/  IMAD R0, R6, -0x800000, R8 ;  /* 0xff80000006007824 */ /* 0x000fe400078e0208 */
[----:B------:R-:W0:Y:S01]  /*04b0*/  MUFU.RCP R3, R9 ;  /* 0x0000000900037308 */ /* 0x000e220000001000 */
[----:B------:R-:W-:Y:S01]  /*04c0*/  FADD.FTZ R11, -R9, -RZ ;  /* 0x800000ff090b7221 */ /* 0x000fe20000010100 */
[----:B------:R-:W-:-:S03]  /*04d0*/  IMAD.IADD R7, R7, 0x1, R10 ;  /* 0x0000000107077824 */ /* 0x000fc600078e020a */
[----:B0-----:R-:W-:-:S04]  /*04e0*/  FFMA R12, R3, R11, 1 ;  /* 0x3f800000030c7423 */ /* 0x001fc8000000000b */
[----:B------:R-:W-:-:S04]  /*04f0*/  FFMA R12, R3, R12, R3 ;  /* 0x0000000c030c7223 */ /* 0x000fc80000000003 */
[----:B------:R-:W-:-:S04]  /*0500*/  FFMA R3, R0, R12, RZ ;  /* 0x0000000c00037223 */ /* 0x000fc800000000ff */
[----:B------:R-:W-:-:S04]  /*0510*/  FFMA R8, R11, R3, R0 ;  /* 0x000000030b087223 */ /* 0x000fc80000000000 */
[----:B------:R-:W-:-:S04]  /*0520*/  FFMA R13, R12, R8, R3 ;  /* 0x000000080c0d7223 */ /* 0x000fc80000000003 */
[----:B------:R-:W-:-:S04]  /*0530*/  FFMA R8, R11, R13, R0 ;  /* 0x0000000d0b087223 */ /* 0x000fc80000000000 */
[----:B------:R-:W-:-:S05]  /*0540*/  FFMA R0, R12, R8, R13 ;  /* 0x000000080c007223 */ /* 0x000fca000000000d */
[----:B------:R-:W-:-:S04]  /*0550*/  SHF.R.U32.HI R3, RZ, 0x17, R0 ;  /* 0x00000017ff037819 */ /* 0x000fc80000011600 */
[----:B------:R-:W-:-:S05]  /*0560*/  LOP3.LUT R3, R3, 0xff, RZ, 0xc0, !PT ;  /* 0x000000ff03037812 */ /* 0x000fca00078ec0ff */
[----:B------:R-:W-:-:S04]  /*0570*/  IMAD.IADD R9, R3, 0x1, R7 ;  /* 0x0000000103097824 */ /* 0x000fc800078e0207 */
[----:B------:R-:W-:-:S05]  /*0580*/  VIADD R3, R9, 0xffffffff ;  /* 0xffffffff09037836 */ /* 0x000fca0000000000 */
[----:B------:R-:W-:-:S13]  /*0590*/  ISETP.GE.U32.AND P0, PT, R3, 0xfe, PT ;  /* 0x000000fe0300780c */ /* 0x000fda0003f06070 */
[----:B------:R-:W-:Y:S05]  /*05a0*/  @!P0 BRA `(.L_x_14) ;  /* 0x0000000000808947 */ /* 0x000fea0003800000 */
[----:B------:R-:W-:-:S13]  /*05b0*/  ISETP.GT.AND P0, PT, R9, 0xfe, PT ;  /* 0x000000fe0900780c */ /* 0x000fda0003f04270 */
[----:B------:R-:W-:Y:S05]  /*05c0*/  @P0 BRA `(.L_x_15) ;  /* 0x00000000006c0947 */ /* 0x000fea0003800000 */
[----:B------:R-:W-:-:S13]  /*05d0*/  ISETP.GE.AND P0, PT, R9, 0x1, PT ;  /* 0x000000010900780c */ /* 0x000fda0003f06270 */
[----:B------:R-:W-:Y:S05]  /*05e0*/  @P0 BRA `(.L_x_16) ;  /* 0x0000000000740947 */ /* 0x000fea0003800000 */
[----:B------:R-:W-:Y:S02]  /*05f0*/  ISETP.GE.AND P0, PT, R9, -0x18, PT ;  /* 0xffffffe80900780c */ /* 0x000fe40003f06270 */
[----:B------:R-:W-:-:S11]  /*0600*/  LOP3.LUT R0, R0, 0x80000000, RZ, 0xc0, !PT ;  /* 0x8000000000007812 */ /* 0x000fd600078ec0ff */
[----:B------:R-:W-:Y:S05]  /*0610*/  @!P0 BRA `(.L_x_16) ;  /* 0x0000000000688947 */ /* 0x000fea0003800000 */
[CCC-:B------:R-:W-:Y:S01]  /*0620*/  FFMA.RZ R3, R12.reuse, R8.reuse, R13.reuse ;  /* 0x000000080c037223 */ /* 0x1c0fe2000000c00d */
[CCC-:B------:R-:W-:Y:S01]  /*0630*/  FFMA.RM R6, R12.reuse, R8.reuse, R13.reuse ;  /* 0x000000080c067223 */ /* 0x1c0fe2000000400d */
[C---:B------:R-:W-:Y:S02]  /*0640*/  ISETP.NE.AND P2, PT, R9.reuse, RZ, PT ;  /* 0x000000ff0900720c */ /* 0x040fe40003f45270 */
[----:B------:R-:W-:Y:S02]  /*0650*/  ISETP.NE.AND P1, PT, R9, RZ, PT ;  /* 0x000000ff0900720c */ /* 0x000fe40003f25270 */
[----:B------:R-:W-:Y:S01]  /*0660*/  LOP3.LUT R7, R3, 0x7fffff, RZ, 0xc0, !PT ;  /* 0x007fffff03077812 */ /* 0x000fe200078ec0ff */
[----:B------:R-:W-:Y:S01]  /*0670*/  FFMA.RP R3, R12, R8, R13 ;  /* 0x000000080c037223 */ /* 0x000fe2000000800d */
[----:B------:R-:W-:Y:S02]  /*0680*/  VIADD R8, R9, 0x20 ;  /* 0x0000002009087836 */ /* 0x000fe40000000000 */
[----:B------:R-:W-:Y:S01]  /*0690*/  LOP3.LUT R7, R7, 0x800000, RZ, 0xfc, !PT ;  /* 0x0080000007077812 */ /* 0x000fe200078efcff */
[----:B------:R-:W-:Y:S01]  /*06a0*/  IMAD.MOV R9, RZ, RZ, -R9 ;  /* 0x000000ffff097224 */ /* 0x000fe200078e0a09 */
[----:B------:R-:W-:-:S02]  /*06b0*/  FSETP.NEU.FTZ.AND P0, PT, R3, R6, PT ;  /* 0x000000060300720b */ /* 0x000fc40003f1d000 */
[----:B------:R-:W-:Y:S02]  /*06c0*/  SHF.L.U32 R8, R7, R8, RZ ;  /* 0x0000000807087219 */ /* 0x000fe400000006ff */
[----:B------:R-:W-:Y:S02]  /*06d0*/  SEL R6, R9, RZ, P2 ;  /* 0x000000ff09067207 */ /* 0x000fe40001000000 */
[----:B------:R-:W-:Y:S02]  /*06e0*/  ISETP.NE.AND P1, PT, R8, RZ, P1 ;  /* 0x000000ff0800720c */ /* 0x000fe40000f25270 */
[----:B------:R-:W-:Y:S02]  /*06f0*/  SHF.R.U32.HI R6, RZ, R6, R7 ;  /* 0x00000006ff067219 */ /* 0x000fe40000011607 */
[----:B------:R-:W-:Y:S02]  /*0700*/  PLOP3.LUT P0, PT, P0, P1, PT, 0xf8, 0x8f ;  /* 0x00000000008f781c */ /* 0x000fe40000703f70 */
[----:B------:R-:W-:-:S02]  /*0710*/  SHF.R.U32.HI R8, RZ, 0x1, R6 ;  /* 0x00000001ff087819 */ /* 0x000fc40000011606 */
[----:B------:R-:W-:-:S04]  /*0720*/  SEL R3, RZ, 0x1, !P0 ;  /* 0x00000001ff037807 */ /* 0x000fc80004000000 */
[----:B------:R-:W-:-:S04]  /*0730*/  LOP3.LUT R3, R3, 0x1, R8, 0xf8, !PT ;  /* 0x0000000103037812 */ /* 0x000fc800078ef808 */
[----:B------:R-:W-:-:S05]  /*0740*/  LOP3.LUT R3, R3, R6, RZ, 0xc0, !PT ;  /* 0x0000000603037212 */ /* 0x000fca00078ec0ff */
[----:B------:R-:W-:-:S05]  /*0750*/  IMAD.IADD R3, R8, 0x1, R3 ;  /* 0x0000000108037824 */ /* 0x000fca00078e0203 */
[----:B------:R-:W-:Y:S01]  /*0760*/  LOP3.LUT R0, R3, R0, RZ, 0xfc, !PT ;  /* 0x0000000003007212 */ /* 0x000fe200078efcff */
[----:B------:R-:W-:Y:S06]  /*0770*/  BRA `(.L_x_16) ;  /* 0x0000000000107947 */ /* 0x000fec0003800000 */
.L_x_15:
[----:B------:R-:W-:-:S04]  /*0780*/  LOP3.LUT R0, R0, 0x80000000, RZ, 0xc0, !PT ;  /* 0x8000000000007812 */ /* 0x000fc800078ec0ff */
[----:B------:R-:W-:Y:S01]  /*0790*/  LOP3.LUT R0, R0, 0x7f800000, RZ, 0xfc, !PT ;  /* 0x7f80000000007812 */ /* 0x000fe200078efcff */
[----:B------:R-:W-:Y:S06]  /*07a0*/  BRA `(.L_x_16) ;  /* 0x0000000000047947 */ /* 0x000fec0003800000 */
.L_x_14:
[----:B------:R-:W-:-:S07]  /*07b0*/  IMAD R0, R7, 0x800000, R0 ;  /* 0x0080000007007824 */ /* 0x000fce00078e0200 */
.L_x_16:
[----:B------:R-:W-:Y:S05]  /*07c0*/  BSYNC.RECONVERGENT B2 ;  /* 0x0000000000027941 */ /* 0x000fea0003800200 */
.L_x_13:
[----:B------:R-:W-:Y:S05]  /*07d0*/  BRA `(.L_x_17) ;  /* 0x0000000000207947 */ /* 0x000fea0003800000 */
.L_x_12:
[----:B------:R-:W-:-:S04]  /*07e0*/  LOP3.LUT R0, R9, 0x80000000, R8, 0x48, !PT ;  /* 0x8000000009007812 */ /* 0x000fc800078e4808 */
[----:B------:R-:W-:Y:S01]  /*07f0*/  LOP3.LUT R0, R0, 0x7f800000, RZ, 0xfc, !PT ;  /* 0x7f80000000007812 */ /* 0x000fe200078efcff */
[----:B------:R-:W-:Y:S06]  /*0800*/  BRA `(.L_x_17) ;  /* 0x0000000000147947 */ /* 0x000fec0003800000 */
.L_x_11:
[----:B------:R-:W-:Y:S01]  /*0810*/  LOP3.LUT R0, R9, 0x80000000, R8, 0x48, !PT ;  /* 0x8000000009007812 */ /* 0x000fe200078e4808 */
[----:B------:R-:W-:Y:S06]  /*0820*/  BRA `(.L_x_17) ;  /* 0x00000000000c7947 */ /* 0x000fec0003800000 */
.L_x_10:
[----:B------:R-:W0:Y:S01]  /*0830*/  MUFU.RSQ R0, -QNAN ;  /* 0xffc0000000007908 */ /* 0x000e220000001400 */
[----:B------:R-:W-:Y:S05]  /*0840*/  BRA `(.L_x_17) ;  /* 0x0000000000047947 */ /* 0x000fea0003800000 */
.L_x_9:
[----:B------:R-:W-:-:S07]  /*0850*/  FADD.FTZ R0, R0, R3 ;  /* 0x0000000300007221 */ /* 0x000fce0000010000 */
.L_x_17:
[----:B------:R-:W-:Y:S05]  /*0860*/  BSYNC.RECONVERGENT B1 ;  /* 0x0000000000017941 */ /* 0x000fea0003800200 */
.L_x_7:
[----:B------:R-:W-:-:S04]  /*0870*/  IMAD.MOV.U32 R3, RZ, RZ, 0x0 ;  /* 0x00000000ff037424 */ /* 0x000fc800078e00ff */
[----:B0-----:R-:W-:Y:S05]  /*0880*/  RET.REL.NODEC R2 `(_Z11arrayDividePfS_) ;  /* 0xfffffff402dc7950 */ /* 0x001fea0003c3ffff */
.L_x_18:
        /* <DEDUP_REMOVED lines=15> */
.L_x_27:


//--------------------- .text._Z7softmaxPfS_      --------------------------
	.section	.text._Z7softmaxPfS_,"ax",@progbits
	.align	128
        .global         _Z7softmaxPfS_
        .type           _Z7softmaxPfS_,@function
        .size           _Z7softmaxPfS_,(.L_x_33 - _Z7softmaxPfS_)
        .other          _Z7softmaxPfS_,@"STO_CUDA_ENTRY STV_DEFAULT"
_Z7softmaxPfS_:
.text._Z7softmaxPfS_:
[----:B------:R-:W-:Y:S01]  /*0000*/  LDC R1, c[0x0][0x37c] ;  /* 0x0000df00ff017b82 */ /* 0x000fe20000000800 */
[----:B------:R-:W0:Y:S07]  /*0010*/  S2R R0, SR_TID.X ;  /* 0x0000000000007919 */ /* 0x000e2e0000002100 */
[----:B------:R-:W0:Y:S01]  /*0020*/  S2UR UR6, SR_CTAID.X ;  /* 0x00000000000679c3 */ /* 0x000e220000002500 */
[----:B------:R-:W1:Y:S07]  /*0030*/  LDCU.64 UR4, c[0x0][0x358] ;  /* 0x00006b00ff0477ac */ /* 0x000e6e0008000a00 */
[----:B------:R-:W0:Y:S08]  /*0040*/  LDC R7, c[0x0][0x360] ;  /* 0x0000d800ff077b82 */ /* 0x000e300000000800 */
[----:B------:R-:W2:Y:S01]  /*0050*/  LDC.64 R2, c[0x0][0x380] ;  /* 0x0000e000ff027b82 */ /* 0x000ea20000000a00 */
[----:B0-----:R-:W-:-:S04]  /*0060*/  IMAD R7, R7, UR6, R0 ;  /* 0x0000000607077c24 */ /* 0x001fc8000f8e0200 */
[----:B--2---:R-:W-:-:S05]  /*0070*/  IMAD.WIDE R2, R7, 0x4, R2 ;  /* 0x0000000407027825 */ /* 0x004fca00078e0202 */
[----:B-1----:R-:W2:Y:S01]  /*0080*/  LDG.E R0, desc[UR4][R2.64] ;  /* 0x0000000402007981 */ /* 0x002ea2000c1e1900 */
[----:B------:R-:W-:Y:S01]  /*0090*/  HFMA2 R5, -RZ, RZ, 0.96630859375, -0.0022525787353515625 ;  /* 0x3bbb989dff057431 */ /* 0x000fe200000001ff */
[----:B------:R-:W-:-:S04]  /*00a0*/  MOV R9, 0x437c0000 ;  /* 0x437c000000097802 */ /* 0x000fc80000000f00 */
[----:B--2---:R-:W-:-:S04]  /*00b0*/  FFMA.SAT R4, R0, R5, 0.5 ;  /* 0x3f00000000047423 */ /* 0x004fc80000002005 */
[----:B------:R-:W-:-:S04]  /*00c0*/  FFMA.RM R6, R4, R9, 12582913 ;  /* 0x4b40000104067423 */ /* 0x000fc80000004009 */
[C---:B------:R-:W-:Y:S01]  /*00d0*/  FADD R5, R6.reuse, -12583039 ;  /* 0xcb40007f06057421 */ /* 0x040fe20000000000 */
[----:B------:R-:W-:-:S03]  /*00e0*/  SHF.L.U32 R6, R6, 0x17, RZ ;  /* 0x0000001706067819 */ /* 0x000fc600000006ff */
[C---:B------:R-:W-:Y:S02]  /*00f0*/  FFMA R9, R0.reuse, 1.4426950216293334961, -R5 ;  /* 0x3fb8aa3b00097823 */ /* 0x040fe40000000805 */
[----:B------:R-:W0:Y:S02]  /*0100*/  LDC.64 R4, c[0x0][0x388] ;  /* 0x0000e200ff047b82 */ /* 0x000e240000000a00 */
[----:B------:R-:W-:Y:S01]  /*0110*/  FFMA R9, R0, 1.925963033500011079e-08, R9 ;  /* 0x32a5706000097823 */ /* 0x000fe20000000009 */
[----:B------:R-:W-:-:S04]  /*0120*/  SHF.R.S32.HI R0, RZ, 0x1f, R7 ;  /* 0x0000001fff007819 */ /* 0x000fc80000011407 */
[----:B------:R-:W-:Y:S01]  /*0130*/  LEA.HI R0, R0, R7, RZ, 0x9 ;  /* 0x0000000700007211 */ /* 0x000fe200078f48ff */
[----:B------:R-:W1:Y:S03]  /*0140*/  MUFU.EX2 R9, R9 ;  /* 0x0000000900097308 */ /* 0x000e660000000800 */
[----:B------:R-:W-:-:S04]  /*0150*/  LOP3.LUT R0, R0, 0xfffffe00, RZ, 0xc0, !PT ;  /* 0xfffffe0000007812 */ /* 0x000fc800078ec0ff */
[----:B------:R-:W-:-:S05]  /*0160*/  IADD3 R11, PT, PT, R7, -R0, RZ ;  /* 0x80000000070b7210 */ /* 0x000fca0007ffe0ff */
[----:B0-----:R-:W-:-:S04]  /*0170*/  IMAD.WIDE R4, R11, 0x4, R4 ;  /* 0x000000040b047825 */ /* 0x001fc800078e0204 */
[----:B-1----:R-:W-:-:S05]  /*0180*/  FMUL R7, R6, R9 ;  /* 0x0000000906077220 */ /* 0x002fca0000400000 */
[----:B------:R-:W-:Y:S04]  /*0190*/  STG.E desc[UR4][R2.64], R7 ;  /* 0x0000000702007986 */ /* 0x000fe8000c101904 */
[----:B------:R-:W2:Y:S02]  /*01a0*/  LDG.E R0, desc[UR4][R4.64] ;  /* 0x0000000404007981 */ /* 0x000ea4000c1e1900 */
[----:B--2---:R-:W-:-:S05]  /*01b0*/  FADD R11, R7, R0 ;  /* 0x00000000070b7221 */ /* 0x004fca0000000000 */
[----:B------:R-:W-:Y:S01]  /*01c0*/  STG.E desc[UR4][R4.64], R11 ;  /* 0x0000000b04007986 */ /* 0x000fe2000c101904 */
[----:B------:R-:W-:Y:S05]  /*01d0*/  EXIT ;  /* 0x000000000000794d */ /* 0x000fea0003800000 */
.L_x_19:
        /* <DEDUP_REMOVED lines=10> */
.L_x_33:


//--------------------- .text._Z13probabilitiesPfS_i --------------------------
	.section	.text._Z13probabilitiesPfS_i,"ax",@progbits
	.align	128
        .global         _Z13probabilitiesPfS_i
        .type           _Z13probabilitiesPfS_i,@function
        .size           _Z13probabilitiesPfS_i,(.L_x_28 - _Z13probabilitiesPfS_i)
        .other          _Z13probabilitiesPfS_i,@"STO_CUDA_ENTRY STV_DEFAULT"
_Z13probabilitiesPfS_i:
.text._Z13probabilitiesPfS_i:
        /* <DEDUP_REMOVED lines=9> */
[----:B------:R-:W-:Y:S01]  /*0090*/  SHF.R.S32.HI R0, RZ, 0x1f, R7 ;  /* 0x0000001fff007819 */ /* 0x000fe20000011407 */
[----:B------:R-:W1:Y:S03]  /*00a0*/  LDCU.64 UR4, c[0x0][0x358] ;  /* 0x00006b00ff0477ac */ /* 0x000e660008000a00 */
[----:B------:R-:W-:-:S03]  /*00b0*/  LEA.HI R0, R0, R7, RZ, 0x9 ;  /* 0x0000000700007211 */ /* 0x000fc600078f48ff */
[----:B------:R-:W2:Y:S01]  /*00c0*/  LDC.64 R2, c[0x0][0x380] ;  /* 0x0000e000ff027b82 */ /* 0x000ea20000000a00 */
[----:B------:R-:W-:-:S05]  /*00d0*/  SHF.R.S32.HI R9, RZ, 0x9, R0 ;  /* 0x00000009ff097819 */ /* 0x000fca0000011400 */
[----:B0-----:R-:W-:-:S06]  /*00e0*/  IMAD.WIDE R4, R9, 0x4, R4 ;  /* 0x0000000409047825 */ /* 0x001fcc00078e0204 */
[----:B-1----:R-:W3:Y:S01]  /*00f0*/  LDG.E R4, desc[UR4][R4.64] ;  /* 0x0000000404047981 */ /* 0x002ee2000c1e1900 */
[----:B--2---:R-:W-:-:S05]  /*0100*/  IMAD.WIDE R2, R7, 0x4, R2 ;  /* 0x0000000407027825 */ /* 0x004fca00078e0202 */
[----:B------:R-:W3:Y:S01]  /*0110*/  LDG.E R7, desc[UR4][R2.64] ;  /* 0x0000000402077981 */ /* 0x000ee2000c1e1900 */
[----:B------:R-:W-:Y:S02]  /*0120*/  HFMA2 R9, -RZ, RZ, 3.7421875, 0 ;  /* 0x437c0000ff097431 */ /* 0x000fe400000001ff */
[----:B------:R-:W-:Y:S01]  /*0130*/  IMAD.MOV.U32 R0, RZ, RZ, 0x3bbb989d ;  /* 0x3bbb989dff007424 */ /* 0x000fe200078e00ff */
[----:B------:R-:W-:Y:S01]  /*0140*/  BSSY.RECONVERGENT B0, `(.L_x_20) ;  /* 0x0000019000007945 */ /* 0x000fe20003800200 */
[----:B---3--:R-:W-:-:S04]  /*0150*/  FADD R7, -R4, -R7 ;  /* 0x8000000704077221 */ /* 0x008fc80000000100 */
[----:B------:R-:W-:-:S04]  /*0160*/  FFMA.SAT R0, R7, R0, 0.5 ;  /* 0x3f00000007007423 */ /* 0x000fc80000002000 */
[----:B------:R-:W-:-:S04]  /*0170*/  FFMA.RM R0, R0, R9, 12582913 ;  /* 0x4b40000100007423 */ /* 0x000fc80000004009 */
[----:B------:R-:W-:-:S04]  /*0180*/  FADD R6, R0, -12583039 ;  /* 0xcb40007f00067421 */ /* 0x000fc80000000000 */
[----:B------:R-:W-:-:S04]  /*0190*/  FFMA R6, R7, 1.4426950216293334961, -R6 ;  /* 0x3fb8aa3b07067823 */ /* 0x000fc80000000806 */
[----:B------:R-:W-:-:S04]  /*01a0*/  FFMA R12, R7, 1.925963033500011079e-08, R6 ;  /* 0x32a57060070c7823 */ /* 0x000fc80000000006 */
[----:B------:R-:W0:Y:S01]  /*01b0*/  MUFU.EX2 R7, R12 ;  /* 0x0000000c00077308 */ /* 0x000e220000000800 */
[----:B------:R-:W-:-:S04]  /*01c0*/  IMAD.SHL.U32 R0, R0, 0x800000, RZ ;  /* 0x0080000000007824 */ /* 0x000fc800078e00ff */
[----:B0-----:R-:W-:-:S04]  /*01d0*/  FMUL R0, R0, R7 ;  /* 0x0000000700007220 */ /* 0x001fc80000400000 */
[----:B------:R-:W0:Y:S02]  /*01e0*/  F2F.F64.F32 R4, R0 ;  /* 0x0000000000047310 */ /* 0x000e240000201800 */
[----:B0-----:R-:W-:-:S06]  /*01f0*/  DADD R4, R4, 1 ;  /* 0x3ff0000004047429 */ /* 0x001fcc0000000000 */
[----:B------:R-:W0:Y:S04]  /*0200*/  MUFU.RCP64H R7, R5 ;  /* 0x0000000500077308 */ /* 0x000e280000001800 */
[----:B------:R-:W-:-:S06]  /*0210*/  IADD3 R6, PT, PT, R5, 0x300402, RZ ;  /* 0x0030040205067810 */ /* 0x000fcc0007ffe0ff */
[----:B0-----:R-:W-:-:S08]  /*0220*/  DFMA R8, -R4, R6, 1 ;  /* 0x3ff000000408742b */ /* 0x001fd00000000106 */
[----:B------:R-:W-:Y:S01]  /*0230*/  DFMA R8, R8, R8, R8 ;  /* 0x000000080808722b */ /* 0x000fe20000000008 */
[----:B------:R-:W-:-:S07]  /*0240*/  FSETP.GEU.AND P0, PT, |R6|, 5.8789094863358348022e-39, PT ;  /* 0x004004020600780b */ /* 0x000fce0003f0e200 */
[----:B------:R-:W-:-:S08]  /*0250*/  DFMA R8, R6, R8, R6 ;  /* 0x000000080608722b */ /* 0x000fd00000000006 */
[----:B------:R-:W-:-:S08]  /*0260*/  DFMA R10, -R4, R8, 1 ;  /* 0x3ff00000040a742b */ /* 0x000fd00000000108 */
[----:B------:R-:W-:Y:S01]  /*0270*/  DFMA R8, R8, R10, R8 ;  /* 0x0000000a0808722b */ /* 0x000fe20000000008 */
[----:B------:R-:W-:Y:S10]  /*0280*/  @P0 BRA `(.L_x_21) ;  /* 0x0000000000100947 */ /* 0x000ff40003800000 */
[----:B------:R-:W-:-:S05]  /*0290*/  LOP3.LUT R0, R5, 0x7fffffff, RZ, 0xc0, !PT ;  /* 0x7fffffff05007812 */ /* 0x000fca00078ec0ff */
[----:B------:R-:W-:Y:S01]  /*02a0*/  VIADD R8, R0, 0xfff00000 ;  /* 0xfff0000000087836 */ /* 0x000fe20000000000 */
[----:B------:R-:W-:-:S07]  /*02b0*/  MOV R0, 0x2d0 ;  /* 0x000002d000007802 */ /* 0x000fce0000000f00 */
[----:B------:R-:W-:Y:S05]  /*02c0*/  CALL.REL.NOINC `($__internal_1_$__cuda_sm20_dblrcp_rn_slowpath_v3) ;  /* 0x0000000000107944 */ /* 0x000fea0003c00000 */
.L_x_21:
[----:B------:R-:W-:Y:S05]  /*02d0*/  BSYNC.RECONVERGENT B0 ;  /* 0x0000000000007941 */ /* 0x000fea0003800200 */
.L_x_20:
[----:B------:R-:W0:Y:S02]  /*02e0*/  F2F.F32.F64 R9, R8 ;  /* 0x0000000800097310 */ /* 0x000e240000301000 */
[----:B0-----:R-:W-:Y:S01]  /*02f0*/  STG.E desc[UR4][R2.64], R9 ;  /* 0x0000000902007986 */ /* 0x001fe2000c101904 */
[----:B------:R-:W-:Y:S05]  /*0300*/  EXIT ;  /* 0x000000000000794d */ /* 0x000fea0003800000 */
        .weak           $__internal_1_$__cuda_sm20_dblrcp_rn_slowpath_v3
        .type           $__internal_1_$__cuda_sm20_dblrcp_rn_slowpath_v3,@function
        .size           $__internal_1_$__cuda_sm20_dblrcp_rn_slowpath_v3,(.L_x_28 - $__internal_1_$__cuda_sm20_dblrcp_rn_slowpath_v3)
$__internal_1_$__cuda_sm20_dblrcp_rn_slowpath_v3:
[----:B------:R-:W-:Y:S01]  /*0310*/  DSETP.GTU.AND P0, PT, |R4|, +INF , PT ;  /* 0x7ff000000400742a */ /* 0x000fe20003f0c200 */
[----:B------:R-:W-:-:S13]  /*0320*/  BSSY.RECONVERGENT B1, `(.L_x_22) ;  /* 0x0000023000017945 */ /* 0x000fda0003800200 */
[----:B------:R-:W-:Y:S05]  /*0330*/  @P0 BRA `(.L_x_23) ;  /* 0x00000000007c0947 */ /* 0x000fea0003800000 */
[----:B------:R-:W-:-:S04]  /*0340*/  LOP3.LUT R9, R5, 0x7fffffff, RZ, 0xc0, !PT ;  /* 0x7fffffff05097812 */ /* 0x000fc800078ec0ff */
[----:B------:R-:W-:-:S04]  /*0350*/  IADD3 R6, PT, PT, R9, -0x1, RZ ;  /* 0xffffffff09067810 */ /* 0x000fc80007ffe0ff */
[----:B------:R-:W-:-:S13]  /*0360*/  ISETP.GE.U32.AND P0, PT, R6, 0x7fefffff, PT ;  /* 0x7fefffff0600780c */ /* 0x000fda0003f06070 */
[----:B------:R-:W-:Y:S01]  /*0370*/  @P0 LOP3.LUT R7, R5, 0x7ff00000, RZ, 0x3c, !PT ;  /* 0x7ff0000005070812 */ /* 0x000fe200078e3cff */
[----:B------:R-:W-:Y:S01]  /*0380*/  @P0 IMAD.MOV.U32 R6, RZ, RZ, RZ ;  /* 0x000000ffff060224 */ /* 0x000fe200078e00ff */
[----:B------:R-:W-:Y:S06]  /*0390*/  @P0 BRA `(.L_x_24) ;  /* 0x00000000006c0947 */ /* 0x000fec0003800000 */
[----:B------:R-:W-:-:S13]  /*03a0*/  ISETP.GE.U32.AND P0, PT, R9, 0x1000001, PT ;  /* 0x010000010900780c */ /* 0x000fda0003f06070 */
[----:B------:R-:W-:Y:S05]  /*03b0*/  @!P0 BRA `(.L_x_25) ;  /* 0x0000000000348947 */ /* 0x000fea0003800000 */
[----:B------:R-:W-:Y:S01]  /*03c0*/  IADD3 R7, PT, PT, R5, -0x3fe00000, RZ ;  /* 0xc020000005077810 */ /* 0x000fe20007ffe0ff */
[----:B------:R-:W-:-:S03]  /*03d0*/  IMAD.MOV.U32 R6, RZ, RZ, R4 ;  /* 0x000000ffff067224 */ /* 0x000fc600078e0004 */
[----:B------:R-:W0:Y:S03]  /*03e0*/  MUFU.RCP64H R9, R7 ;  /* 0x0000000700097308 */ /* 0x000e260000001800 */
[----:B0-----:R-:W-:-:S08]  /*03f0*/  DFMA R10, -R6, R8, 1 ;  /* 0x3ff00000060a742b */ /* 0x001fd00000000108 */
[----:B------:R-:W-:-:S08]  /*0400*/  DFMA R10, R10, R10, R10 ;  /* 0x0000000a0a0a722b */ /* 0x000fd0000000000a */
[----:B------:R-:W-:-:S08]  /*0410*/  DFMA R10, R8, R10, R8 ;  /* 0x0000000a080a722b */ /* 0x000fd00000000008 */
[----:B------:R-:W-:-:S08]  /*0420*/  DFMA R8, -R6, R10, 1 ;  /* 0x3ff000000608742b */ /* 0x000fd0000000010a */
[----:B------:R-:W-:-:S08]  /*0430*/  DFMA R8, R10, R8, R10 ;  /* 0x000000080a08722b */ /* 0x000fd0000000000a */
[----:B------:R-:W-:-:S08]  /*0440*/  DMUL R8, R8, 2.2250738585072013831e-308 ;  /* 0x0010000008087828 */ /* 0x000fd00000000000 */
[----:B------:R-:W-:-:S08]  /*0450*/  DFMA R4, -R4, R8, 1 ;  /* 0x3ff000000404742b */ /* 0x000fd00000000108 */
[----:B------:R-:W-:-:S08]  /*0460*/  DFMA R4, R4, R4, R4 ;  /* 0x000000040404722b */ /* 0x000fd00000000004 */
[----:B------:R-:W-:Y:S01]  /*0470*/  DFMA R6, R8, R4, R8 ;  /* 0x000000040806722b */ /* 0x000fe20000000008 */
[----:B------:R-:W-:Y:S10]  /*0480*/  BRA `(.L_x_24) ;  /* 0x0000000000307947 */ /* 0x000ff40003800000 */
.L_x_25:
[----:B------:R-:W-:Y:S01]  /*0490*/  DMUL R4, R4, 8.11296384146066816958e+31 ;  /* 0x4690000004047828 */ /* 0x000fe20000000000 */
[----:B------:R-:W-:-:S05]  /*04a0*/  MOV R6, R8 ;  /* 0x0000000800067202 */ /* 0x000fca0000000f00 */
[----:B------:R-:W0:Y:S02]  /*04b0*/  MUFU.RCP64H R7, R5 ;  /* 0x0000000500077308 */ /* 0x000e240000001800 */
[----:B0-----:R-:W-:-:S08]  /*04c0*/  DFMA R8, -R4, R6, 1 ;  /* 0x3ff000000408742b */ /* 0x001fd00000000106 */
[----:B------:R-:W-:-:S08]  /*04d0*/  DFMA R8, R8, R8, R8 ;  /* 0x000000080808722b */ /* 0x000fd00000000008 */
[----:B------:R-:W-:-:S08]  /*04e0*/  DFMA R8, R6, R8, R6 ;  /* 0x000000080608722b */ /* 0x000fd00000000006 */
[----:B------:R-:W-:-:S08]  /*04f0*/  DFMA R6, -R4, R8, 1 ;  /* 0x3ff000000406742b */ /* 0x000fd00000000108 */
[----:B------:R-:W-:-:S08]  /*0500*/  DFMA R6, R8, R6, R8 ;  /* 0x000000060806722b */ /* 0x000fd00000000008 */
[----:B------:R-:W-:Y:S01]  /*0510*/  DMUL R6, R6, 8.11296384146066816958e+31 ;  /* 0x4690000006067828 */ /* 0x000fe20000000000 */
[----:B------:R-:W-:Y:S10]  /*0520*/  BRA `(.L_x_24) ;  /* 0x0000000000087947 */ /* 0x000ff40003800000 */
.L_x_23:
[----:B------:R-:W-:Y:S01]  /*0530*/  LOP3.LUT R7, R5, 0x80000, RZ, 0xfc, !PT ;  /* 0x0008000005077812 */ /* 0x000fe200078efcff */
[----:B------:R-:W-:-:S07]  /*0540*/  IMAD.MOV.U32 R6, RZ, RZ, R4 ;  /* 0x000000ffff067224 */ /* 0x000fce00078e0004 */
.L_x_24:
[----:B------:R-:W-:Y:S05]  /*0550*/  BSYNC.RECONVERGENT B1 ;  /* 0x0000000000017941 */ /* 0x000fea0003800200 */
.L_x_22:
[----:B------:R-:W-:Y:S01]  /*0560*/  MOV R4, R0 ;  /* 0x0000000000047202 */ /* 0x000fe20000000f00 */
[----:B------:R-:W-:Y:S01]  /*0570*/  IMAD.MOV.U32 R5, RZ, RZ, 0x0 ;  /* 0x00000000ff057424 */ /* 0x000fe200078e00ff */
[----:B------:R-:W-:Y:S01]  /*0580*/  MOV R8, R6 ;  /* 0x0000000600087202 */ /* 0x000fe20000000f00 */
[----:B------:R-:W-:Y:S02]  /*0590*/  IMAD.MOV.U32 R9, RZ, RZ, R7 ;  /* 0x000000ffff097224 */ /* 0x000fe400078e0007 */
[----:B------:R-:W-:Y:S05]  /*05a0*/  RET.REL.NODEC R4 `(_Z13probabilitiesPfS_i) ;  /* 0xfffffff804947950 */ /* 0x000fea0003c3ffff */
.L_x_26:
        /* <DEDUP_REMOVED lines=13> */
.L_x_28:


//--------------------- .nv.shared.reserved.0     --------------------------
	.section	.nv.shared.reserved.0,"aw",@nobits
	.weak		__nv_reservedSMEM_offset_0_alias
	.size		__nv_reservedSMEM_offset_0_alias, 0, 64
	.other		__nv_reservedSMEM_offset_0_alias,@"STO_CUDA_RESERVED_SHARED STV_DEFAULT"
__nv_reservedSMEM_offset_0_alias:
	.zero		0
	.zero		64


//--------------------- .nv.constant0._Z6cutoffPfS_S_i --------------------------
	.section	.nv.constant0._Z6cutoffPfS_S_i,"a",@progbits
	.sectionflags	@""
	.align	4
.nv.constant0._Z6cutoffPfS_S_i:
	.zero		924


//--------------------- .nv.constant0._Z14biasesDecreasePfS_fif --------------------------
	.section	.nv.constant0._Z14biasesDecreasePfS_fif,"a",@progbits
	.sectionflags	@""
	.align	4
.nv.constant0._Z14biasesDecreasePfS_fif:
	.zero		924


//--------------------- .nv.constant0._Z14biasesIncreasePfS_fi --------------------------
	.section	.nv.constant0._Z14biasesIncreasePfS_fi,"a",@progbits
	.sectionflags	@""
	.align	4
.nv.constant0._Z14biasesIncreasePfS_fi:
	.zero		920


//--------------------- .nv.constant0._Z11arrayDividePfS_ --------------------------
	.section	.nv.constant0._Z11arrayDividePfS_,"a",@progbits
	.sectionflags	@""
	.align	4
.nv.constant0._Z11arrayDividePfS_:
	.zero		912


//--------------------- .nv.constant0._Z7softmaxPfS_ --------------------------
	.section	.nv.constant0._Z7softmaxPfS_,"a",@progbits
	.sectionflags	@""
	.align	4
.nv.constant0._Z7softmaxPfS_:
	.zero		912


//--------------------- .nv.constant0._Z13probabilitiesPfS_i --------------------------
	.section	.nv.constant0._Z13probabilitiesPfS_i,"a",@progbits
	.sectionflags	@""
	.align	4
.nv.constant0._Z13probabilitiesPfS_i:
	.zero		916


//--------------------- SYMBOLS --------------------------

	.type		.nv.reservedSmem.offset0,@object
	.size		.nv.reservedSmem.offset0,0x4
